//
// Generated by NVIDIA NVVM Compiler
//
// Compiler Build ID: CL-36424714
// Cuda compilation tools, release 13.0, V13.0.88
// Based on NVVM 20.0.0
//

.version 9.0
.target sm_100
.address_size 64

	// .globl	_Z9cudaCrackPhP4WordiPi

.visible .entry _Z9cudaCrackPhP4WordiPi(
	.param .u64 .ptr .align 1 _Z9cudaCrackPhP4WordiPi_param_0,
	.param .u64 .ptr .align 1 _Z9cudaCrackPhP4WordiPi_param_1,
	.param .u32 _Z9cudaCrackPhP4WordiPi_param_2,
	.param .u64 .ptr .align 1 _Z9cudaCrackPhP4WordiPi_param_3
)
{
	.local .align 16 .b8 	__local_depot0[224];
	.reg .b64 	%SP;
	.reg .b64 	%SPL;
	.reg .pred 	%p<42>;
	.reg .b16 	%rs<52>;
	.reg .b32 	%r<2321>;
	.reg .b64 	%rd<104>;

	mov.u64 	%SPL, __local_depot0;
	cvta.local.u64 	%SP, %SPL;
	ld.param.u64 	%rd47, [_Z9cudaCrackPhP4WordiPi_param_0];
	ld.param.u32 	%r71, [_Z9cudaCrackPhP4WordiPi_param_2];
	cvta.to.global.u64 	%rd1, %rd47;
	add.u64 	%rd48, %SP, 0;
	add.u64 	%rd2, %SPL, 0;
	add.u64 	%rd3, %SPL, 128;
	add.u64 	%rd4, %SPL, 136;
	mov.u32 	%r72, %tid.x;
	mov.u32 	%r73, %ctaid.x;
	mov.u32 	%r1, %ntid.x;
	mad.lo.s32 	%r2281, %r73, %r1, %r72;
	setp.ge.s32 	%p1, %r2281, %r71;
	@%p1 bra 	$L__BB0_51;
	mov.u32 	%r74, %nctaid.x;
	mul.lo.s32 	%r3, %r1, %r74;
	cvta.to.local.u64 	%rd5, %rd48;
$L__BB0_2:
	ld.param.u64 	%rd85, [_Z9cudaCrackPhP4WordiPi_param_1];
	cvt.s64.s32 	%rd6, %r2281;
	cvta.to.global.u64 	%rd52, %rd85;
	mul.wide.s32 	%rd53, %r2281, 132;
	add.s64 	%rd92, %rd52, %rd53;
	ld.global.u32 	%r5, [%rd92+128];
	setp.lt.s32 	%p2, %r5, 1;
	mov.b32 	%r2296, 0;
	mov.b32 	%r2301, 1732584193;
	mov.b32 	%r2300, -271733879;
	mov.b32 	%r2299, -1732584194;
	mov.b32 	%r2298, 271733878;
	mov.u32 	%r2297, %r2296;
	@%p2 bra 	$L__BB0_12;
	setp.lt.u32 	%p3, %r5, 64;
	mov.b32 	%r2301, 1732584193;
	mov.b32 	%r2300, -271733879;
	mov.b32 	%r2299, -1732584194;
	mov.b32 	%r2298, 271733878;
	mov.u32 	%r2291, %r5;
	@%p3 bra 	$L__BB0_9;
	ld.param.u64 	%rd86, [_Z9cudaCrackPhP4WordiPi_param_1];
	mad.lo.s64 	%rd88, %rd6, 132, %rd86;
	and.b64  	%rd9, %rd88, 3;
	mov.b32 	%r2301, 1732584193;
	mov.b32 	%r2300, -271733879;
	mov.b32 	%r2299, -1732584194;
	mov.b32 	%r2298, 271733878;
	mov.u32 	%r2286, %r5;
$L__BB0_5:
	setp.eq.s64 	%p4, %rd9, 0;
	mov.u64 	%rd91, %rd88;
	@%p4 bra 	$L__BB0_8;
	mov.b64 	%rd90, 0;
$L__BB0_7:
	add.s64 	%rd56, %rd92, %rd90;
	ld.global.u8 	%rs1, [%rd56];
	add.s64 	%rd57, %rd5, %rd90;
	st.local.u8 	[%rd57], %rs1;
	add.s64 	%rd13, %rd90, 1;
	setp.lt.u64 	%p5, %rd90, 63;
	add.u64 	%rd91, %SP, 0;
	mov.u64 	%rd90, %rd13;
	@%p5 bra 	$L__BB0_7;
$L__BB0_8:
	and.b32  	%r88, %r2299, %r2300;
	not.b32 	%r89, %r2300;
	and.b32  	%r90, %r2298, %r89;
	or.b32  	%r91, %r90, %r88;
	ld.u32 	%r92, [%rd91];
	add.s32 	%r93, %r2301, %r91;
	add.s32 	%r94, %r93, %r92;
	add.s32 	%r95, %r94, -680876936;
	shf.l.wrap.b32 	%r96, %r95, %r95, 7;
	add.s32 	%r97, %r96, %r2300;
	and.b32  	%r98, %r97, %r2300;
	not.b32 	%r99, %r97;
	and.b32  	%r100, %r2299, %r99;
	or.b32  	%r101, %r98, %r100;
	ld.u32 	%r102, [%rd91+4];
	add.s32 	%r103, %r2298, %r102;
	add.s32 	%r104, %r103, %r101;
	add.s32 	%r105, %r104, -389564586;
	shf.l.wrap.b32 	%r106, %r105, %r105, 12;
	add.s32 	%r107, %r106, %r97;
	and.b32  	%r108, %r107, %r97;
	not.b32 	%r109, %r107;
	and.b32  	%r110, %r2300, %r109;
	or.b32  	%r111, %r108, %r110;
	ld.u32 	%r112, [%rd91+8];
	add.s32 	%r113, %r2299, %r112;
	add.s32 	%r114, %r113, %r111;
	add.s32 	%r115, %r114, 606105819;
	shf.l.wrap.b32 	%r116, %r115, %r115, 17;
	add.s32 	%r117, %r116, %r107;
	and.b32  	%r118, %r117, %r107;
	not.b32 	%r119, %r117;
	and.b32  	%r120, %r97, %r119;
	or.b32  	%r121, %r118, %r120;
	ld.u32 	%r122, [%rd91+12];
	add.s32 	%r123, %r2300, %r122;
	add.s32 	%r124, %r123, %r121;
	add.s32 	%r125, %r124, -1044525330;
	shf.l.wrap.b32 	%r126, %r125, %r125, 22;
	add.s32 	%r127, %r126, %r117;
	and.b32  	%r128, %r127, %r117;
	not.b32 	%r129, %r127;
	and.b32  	%r130, %r107, %r129;
	or.b32  	%r131, %r128, %r130;
	ld.u32 	%r132, [%rd91+16];
	add.s32 	%r133, %r97, %r132;
	add.s32 	%r134, %r133, %r131;
	add.s32 	%r135, %r134, -176418897;
	shf.l.wrap.b32 	%r136, %r135, %r135, 7;
	add.s32 	%r137, %r136, %r127;
	and.b32  	%r138, %r137, %r127;
	not.b32 	%r139, %r137;
	and.b32  	%r140, %r117, %r139;
	or.b32  	%r141, %r138, %r140;
	ld.u32 	%r142, [%rd91+20];
	add.s32 	%r143, %r142, %r107;
	add.s32 	%r144, %r143, %r141;
	add.s32 	%r145, %r144, 1200080426;
	shf.l.wrap.b32 	%r146, %r145, %r145, 12;
	add.s32 	%r147, %r146, %r137;
	and.b32  	%r148, %r147, %r137;
	not.b32 	%r149, %r147;
	and.b32  	%r150, %r127, %r149;
	or.b32  	%r151, %r148, %r150;
	ld.u32 	%r152, [%rd91+24];
	add.s32 	%r153, %r152, %r117;
	add.s32 	%r154, %r153, %r151;
	add.s32 	%r155, %r154, -1473231341;
	shf.l.wrap.b32 	%r156, %r155, %r155, 17;
	add.s32 	%r157, %r156, %r147;
	and.b32  	%r158, %r157, %r147;
	not.b32 	%r159, %r157;
	and.b32  	%r160, %r137, %r159;
	or.b32  	%r161, %r158, %r160;
	ld.u32 	%r162, [%rd91+28];
	add.s32 	%r163, %r162, %r127;
	add.s32 	%r164, %r163, %r161;
	add.s32 	%r165, %r164, -45705983;
	shf.l.wrap.b32 	%r166, %r165, %r165, 22;
	add.s32 	%r167, %r166, %r157;
	and.b32  	%r168, %r167, %r157;
	not.b32 	%r169, %r167;
	and.b32  	%r170, %r147, %r169;
	or.b32  	%r171, %r168, %r170;
	ld.u32 	%r172, [%rd91+32];
	add.s32 	%r173, %r172, %r137;
	add.s32 	%r174, %r173, %r171;
	add.s32 	%r175, %r174, 1770035416;
	shf.l.wrap.b32 	%r176, %r175, %r175, 7;
	add.s32 	%r177, %r176, %r167;
	and.b32  	%r178, %r177, %r167;
	not.b32 	%r179, %r177;
	and.b32  	%r180, %r157, %r179;
	or.b32  	%r181, %r178, %r180;
	ld.u32 	%r182, [%rd91+36];
	add.s32 	%r183, %r182, %r147;
	add.s32 	%r184, %r183, %r181;
	add.s32 	%r185, %r184, -1958414417;
	shf.l.wrap.b32 	%r186, %r185, %r185, 12;
	add.s32 	%r187, %r186, %r177;
	and.b32  	%r188, %r187, %r177;
	not.b32 	%r189, %r187;
	and.b32  	%r190, %r167, %r189;
	or.b32  	%r191, %r188, %r190;
	ld.u32 	%r192, [%rd91+40];
	add.s32 	%r193, %r192, %r157;
	add.s32 	%r194, %r193, %r191;
	add.s32 	%r195, %r194, -42063;
	shf.l.wrap.b32 	%r196, %r195, %r195, 17;
	add.s32 	%r197, %r196, %r187;
	and.b32  	%r198, %r197, %r187;
	not.b32 	%r199, %r197;
	and.b32  	%r200, %r177, %r199;
	or.b32  	%r201, %r198, %r200;
	ld.u32 	%r202, [%rd91+44];
	add.s32 	%r203, %r202, %r167;
	add.s32 	%r204, %r203, %r201;
	add.s32 	%r205, %r204, -1990404162;
	shf.l.wrap.b32 	%r206, %r205, %r205, 22;
	add.s32 	%r207, %r206, %r197;
	and.b32  	%r208, %r207, %r197;
	not.b32 	%r209, %r207;
	and.b32  	%r210, %r187, %r209;
	or.b32  	%r211, %r208, %r210;
	ld.u32 	%r212, [%rd91+48];
	add.s32 	%r213, %r212, %r177;
	add.s32 	%r214, %r213, %r211;
	add.s32 	%r215, %r214, 1804603682;
	shf.l.wrap.b32 	%r216, %r215, %r215, 7;
	add.s32 	%r217, %r216, %r207;
	and.b32  	%r218, %r217, %r207;
	not.b32 	%r219, %r217;
	and.b32  	%r220, %r197, %r219;
	or.b32  	%r221, %r218, %r220;
	ld.u32 	%r222, [%rd91+52];
	add.s32 	%r223, %r222, %r187;
	add.s32 	%r224, %r223, %r221;
	add.s32 	%r225, %r224, -40341101;
	shf.l.wrap.b32 	%r226, %r225, %r225, 12;
	add.s32 	%r227, %r226, %r217;
	and.b32  	%r228, %r227, %r217;
	not.b32 	%r229, %r227;
	and.b32  	%r230, %r207, %r229;
	or.b32  	%r231, %r228, %r230;
	ld.u32 	%r232, [%rd91+56];
	add.s32 	%r233, %r232, %r197;
	add.s32 	%r234, %r233, %r231;
	add.s32 	%r235, %r234, -1502002290;
	shf.l.wrap.b32 	%r236, %r235, %r235, 17;
	add.s32 	%r237, %r236, %r227;
	and.b32  	%r238, %r237, %r227;
	not.b32 	%r239, %r237;
	and.b32  	%r240, %r217, %r239;
	or.b32  	%r241, %r238, %r240;
	ld.u32 	%r242, [%rd91+60];
	add.s32 	%r243, %r242, %r207;
	add.s32 	%r244, %r243, %r241;
	add.s32 	%r245, %r244, 1236535329;
	shf.l.wrap.b32 	%r246, %r245, %r245, 22;
	add.s32 	%r247, %r246, %r237;
	and.b32  	%r248, %r247, %r227;
	and.b32  	%r249, %r237, %r229;
	or.b32  	%r250, %r248, %r249;
	add.s32 	%r251, %r102, %r217;
	add.s32 	%r252, %r251, %r250;
	add.s32 	%r253, %r252, -165796510;
	shf.l.wrap.b32 	%r254, %r253, %r253, 5;
	add.s32 	%r255, %r254, %r247;
	and.b32  	%r256, %r255, %r237;
	and.b32  	%r257, %r247, %r239;
	or.b32  	%r258, %r256, %r257;
	add.s32 	%r259, %r152, %r227;
	add.s32 	%r260, %r259, %r258;
	add.s32 	%r261, %r260, -1069501632;
	shf.l.wrap.b32 	%r262, %r261, %r261, 9;
	add.s32 	%r263, %r262, %r255;
	and.b32  	%r264, %r263, %r247;
	not.b32 	%r265, %r247;
	and.b32  	%r266, %r255, %r265;
	or.b32  	%r267, %r264, %r266;
	add.s32 	%r268, %r202, %r237;
	add.s32 	%r269, %r268, %r267;
	add.s32 	%r270, %r269, 643717713;
	shf.l.wrap.b32 	%r271, %r270, %r270, 14;
	add.s32 	%r272, %r271, %r263;
	and.b32  	%r273, %r272, %r255;
	not.b32 	%r274, %r255;
	and.b32  	%r275, %r263, %r274;
	or.b32  	%r276, %r273, %r275;
	add.s32 	%r277, %r92, %r247;
	add.s32 	%r278, %r277, %r276;
	add.s32 	%r279, %r278, -373897302;
	shf.l.wrap.b32 	%r280, %r279, %r279, 20;
	add.s32 	%r281, %r280, %r272;
	and.b32  	%r282, %r281, %r263;
	not.b32 	%r283, %r263;
	and.b32  	%r284, %r272, %r283;
	or.b32  	%r285, %r282, %r284;
	add.s32 	%r286, %r142, %r255;
	add.s32 	%r287, %r286, %r285;
	add.s32 	%r288, %r287, -701558691;
	shf.l.wrap.b32 	%r289, %r288, %r288, 5;
	add.s32 	%r290, %r289, %r281;
	and.b32  	%r291, %r290, %r272;
	not.b32 	%r292, %r272;
	and.b32  	%r293, %r281, %r292;
	or.b32  	%r294, %r291, %r293;
	add.s32 	%r295, %r192, %r263;
	add.s32 	%r296, %r295, %r294;
	add.s32 	%r297, %r296, 38016083;
	shf.l.wrap.b32 	%r298, %r297, %r297, 9;
	add.s32 	%r299, %r298, %r290;
	and.b32  	%r300, %r299, %r281;
	not.b32 	%r301, %r281;
	and.b32  	%r302, %r290, %r301;
	or.b32  	%r303, %r300, %r302;
	add.s32 	%r304, %r242, %r272;
	add.s32 	%r305, %r304, %r303;
	add.s32 	%r306, %r305, -660478335;
	shf.l.wrap.b32 	%r307, %r306, %r306, 14;
	add.s32 	%r308, %r307, %r299;
	and.b32  	%r309, %r308, %r290;
	not.b32 	%r310, %r290;
	and.b32  	%r311, %r299, %r310;
	or.b32  	%r312, %r309, %r311;
	add.s32 	%r313, %r132, %r281;
	add.s32 	%r314, %r313, %r312;
	add.s32 	%r315, %r314, -405537848;
	shf.l.wrap.b32 	%r316, %r315, %r315, 20;
	add.s32 	%r317, %r316, %r308;
	and.b32  	%r318, %r317, %r299;
	not.b32 	%r319, %r299;
	and.b32  	%r320, %r308, %r319;
	or.b32  	%r321, %r318, %r320;
	add.s32 	%r322, %r182, %r290;
	add.s32 	%r323, %r322, %r321;
	add.s32 	%r324, %r323, 568446438;
	shf.l.wrap.b32 	%r325, %r324, %r324, 5;
	add.s32 	%r326, %r325, %r317;
	and.b32  	%r327, %r326, %r308;
	not.b32 	%r328, %r308;
	and.b32  	%r329, %r317, %r328;
	or.b32  	%r330, %r327, %r329;
	add.s32 	%r331, %r232, %r299;
	add.s32 	%r332, %r331, %r330;
	add.s32 	%r333, %r332, -1019803690;
	shf.l.wrap.b32 	%r334, %r333, %r333, 9;
	add.s32 	%r335, %r334, %r326;
	and.b32  	%r336, %r335, %r317;
	not.b32 	%r337, %r317;
	and.b32  	%r338, %r326, %r337;
	or.b32  	%r339, %r336, %r338;
	add.s32 	%r340, %r122, %r308;
	add.s32 	%r341, %r340, %r339;
	add.s32 	%r342, %r341, -187363961;
	shf.l.wrap.b32 	%r343, %r342, %r342, 14;
	add.s32 	%r344, %r343, %r335;
	and.b32  	%r345, %r344, %r326;
	not.b32 	%r346, %r326;
	and.b32  	%r347, %r335, %r346;
	or.b32  	%r348, %r345, %r347;
	add.s32 	%r349, %r172, %r317;
	add.s32 	%r350, %r349, %r348;
	add.s32 	%r351, %r350, 1163531501;
	shf.l.wrap.b32 	%r352, %r351, %r351, 20;
	add.s32 	%r353, %r352, %r344;
	and.b32  	%r354, %r353, %r335;
	not.b32 	%r355, %r335;
	and.b32  	%r356, %r344, %r355;
	or.b32  	%r357, %r354, %r356;
	add.s32 	%r358, %r222, %r326;
	add.s32 	%r359, %r358, %r357;
	add.s32 	%r360, %r359, -1444681467;
	shf.l.wrap.b32 	%r361, %r360, %r360, 5;
	add.s32 	%r362, %r361, %r353;
	and.b32  	%r363, %r362, %r344;
	not.b32 	%r364, %r344;
	and.b32  	%r365, %r353, %r364;
	or.b32  	%r366, %r363, %r365;
	add.s32 	%r367, %r112, %r335;
	add.s32 	%r368, %r367, %r366;
	add.s32 	%r369, %r368, -51403784;
	shf.l.wrap.b32 	%r370, %r369, %r369, 9;
	add.s32 	%r371, %r370, %r362;
	and.b32  	%r372, %r371, %r353;
	not.b32 	%r373, %r353;
	and.b32  	%r374, %r362, %r373;
	or.b32  	%r375, %r372, %r374;
	add.s32 	%r376, %r162, %r344;
	add.s32 	%r377, %r376, %r375;
	add.s32 	%r378, %r377, 1735328473;
	shf.l.wrap.b32 	%r379, %r378, %r378, 14;
	add.s32 	%r380, %r379, %r371;
	and.b32  	%r381, %r380, %r362;
	not.b32 	%r382, %r362;
	and.b32  	%r383, %r371, %r382;
	or.b32  	%r384, %r381, %r383;
	add.s32 	%r385, %r212, %r353;
	add.s32 	%r386, %r385, %r384;
	add.s32 	%r387, %r386, -1926607734;
	shf.l.wrap.b32 	%r388, %r387, %r387, 20;
	add.s32 	%r389, %r388, %r380;
	xor.b32  	%r390, %r380, %r371;
	xor.b32  	%r391, %r390, %r389;
	add.s32 	%r392, %r142, %r362;
	add.s32 	%r393, %r392, %r391;
	add.s32 	%r394, %r393, -378558;
	shf.l.wrap.b32 	%r395, %r394, %r394, 4;
	add.s32 	%r396, %r395, %r389;
	xor.b32  	%r397, %r389, %r380;
	xor.b32  	%r398, %r397, %r396;
	add.s32 	%r399, %r172, %r371;
	add.s32 	%r400, %r399, %r398;
	add.s32 	%r401, %r400, -2022574463;
	shf.l.wrap.b32 	%r402, %r401, %r401, 11;
	add.s32 	%r403, %r402, %r396;
	xor.b32  	%r404, %r396, %r389;
	xor.b32  	%r405, %r404, %r403;
	add.s32 	%r406, %r202, %r380;
	add.s32 	%r407, %r406, %r405;
	add.s32 	%r408, %r407, 1839030562;
	shf.l.wrap.b32 	%r409, %r408, %r408, 16;
	add.s32 	%r410, %r409, %r403;
	xor.b32  	%r411, %r403, %r396;
	xor.b32  	%r412, %r411, %r410;
	add.s32 	%r413, %r232, %r389;
	add.s32 	%r414, %r413, %r412;
	add.s32 	%r415, %r414, -35309556;
	shf.l.wrap.b32 	%r416, %r415, %r415, 23;
	add.s32 	%r417, %r416, %r410;
	xor.b32  	%r418, %r410, %r403;
	xor.b32  	%r419, %r418, %r417;
	add.s32 	%r420, %r102, %r396;
	add.s32 	%r421, %r420, %r419;
	add.s32 	%r422, %r421, -1530992060;
	shf.l.wrap.b32 	%r423, %r422, %r422, 4;
	add.s32 	%r424, %r423, %r417;
	xor.b32  	%r425, %r417, %r410;
	xor.b32  	%r426, %r425, %r424;
	add.s32 	%r427, %r132, %r403;
	add.s32 	%r428, %r427, %r426;
	add.s32 	%r429, %r428, 1272893353;
	shf.l.wrap.b32 	%r430, %r429, %r429, 11;
	add.s32 	%r431, %r430, %r424;
	xor.b32  	%r432, %r424, %r417;
	xor.b32  	%r433, %r432, %r431;
	add.s32 	%r434, %r162, %r410;
	add.s32 	%r435, %r434, %r433;
	add.s32 	%r436, %r435, -155497632;
	shf.l.wrap.b32 	%r437, %r436, %r436, 16;
	add.s32 	%r438, %r437, %r431;
	xor.b32  	%r439, %r431, %r424;
	xor.b32  	%r440, %r439, %r438;
	add.s32 	%r441, %r192, %r417;
	add.s32 	%r442, %r441, %r440;
	add.s32 	%r443, %r442, -1094730640;
	shf.l.wrap.b32 	%r444, %r443, %r443, 23;
	add.s32 	%r445, %r444, %r438;
	xor.b32  	%r446, %r438, %r431;
	xor.b32  	%r447, %r446, %r445;
	add.s32 	%r448, %r222, %r424;
	add.s32 	%r449, %r448, %r447;
	add.s32 	%r450, %r449, 681279174;
	shf.l.wrap.b32 	%r451, %r450, %r450, 4;
	add.s32 	%r452, %r451, %r445;
	xor.b32  	%r453, %r445, %r438;
	xor.b32  	%r454, %r453, %r452;
	add.s32 	%r455, %r92, %r431;
	add.s32 	%r456, %r455, %r454;
	add.s32 	%r457, %r456, -358537222;
	shf.l.wrap.b32 	%r458, %r457, %r457, 11;
	add.s32 	%r459, %r458, %r452;
	xor.b32  	%r460, %r452, %r445;
	xor.b32  	%r461, %r460, %r459;
	add.s32 	%r462, %r122, %r438;
	add.s32 	%r463, %r462, %r461;
	add.s32 	%r464, %r463, -722521979;
	shf.l.wrap.b32 	%r465, %r464, %r464, 16;
	add.s32 	%r466, %r465, %r459;
	xor.b32  	%r467, %r459, %r452;
	xor.b32  	%r468, %r467, %r466;
	add.s32 	%r469, %r152, %r445;
	add.s32 	%r470, %r469, %r468;
	add.s32 	%r471, %r470, 76029189;
	shf.l.wrap.b32 	%r472, %r471, %r471, 23;
	add.s32 	%r473, %r472, %r466;
	xor.b32  	%r474, %r466, %r459;
	xor.b32  	%r475, %r474, %r473;
	add.s32 	%r476, %r182, %r452;
	add.s32 	%r477, %r476, %r475;
	add.s32 	%r478, %r477, -640364487;
	shf.l.wrap.b32 	%r479, %r478, %r478, 4;
	add.s32 	%r480, %r479, %r473;
	xor.b32  	%r481, %r473, %r466;
	xor.b32  	%r482, %r481, %r480;
	add.s32 	%r483, %r212, %r459;
	add.s32 	%r484, %r483, %r482;
	add.s32 	%r485, %r484, -421815835;
	shf.l.wrap.b32 	%r486, %r485, %r485, 11;
	add.s32 	%r487, %r486, %r480;
	xor.b32  	%r488, %r480, %r473;
	xor.b32  	%r489, %r488, %r487;
	add.s32 	%r490, %r242, %r466;
	add.s32 	%r491, %r490, %r489;
	add.s32 	%r492, %r491, 530742520;
	shf.l.wrap.b32 	%r493, %r492, %r492, 16;
	add.s32 	%r494, %r493, %r487;
	xor.b32  	%r495, %r487, %r480;
	xor.b32  	%r496, %r495, %r494;
	add.s32 	%r497, %r112, %r473;
	add.s32 	%r498, %r497, %r496;
	add.s32 	%r499, %r498, -995338651;
	shf.l.wrap.b32 	%r500, %r499, %r499, 23;
	add.s32 	%r501, %r500, %r494;
	not.b32 	%r502, %r487;
	or.b32  	%r503, %r501, %r502;
	xor.b32  	%r504, %r503, %r494;
	add.s32 	%r505, %r92, %r480;
	add.s32 	%r506, %r505, %r504;
	add.s32 	%r507, %r506, -198630844;
	shf.l.wrap.b32 	%r508, %r507, %r507, 6;
	add.s32 	%r509, %r508, %r501;
	not.b32 	%r510, %r494;
	or.b32  	%r511, %r509, %r510;
	xor.b32  	%r512, %r511, %r501;
	add.s32 	%r513, %r162, %r487;
	add.s32 	%r514, %r513, %r512;
	add.s32 	%r515, %r514, 1126891415;
	shf.l.wrap.b32 	%r516, %r515, %r515, 10;
	add.s32 	%r517, %r516, %r509;
	not.b32 	%r518, %r501;
	or.b32  	%r519, %r517, %r518;
	xor.b32  	%r520, %r519, %r509;
	add.s32 	%r521, %r232, %r494;
	add.s32 	%r522, %r521, %r520;
	add.s32 	%r523, %r522, -1416354905;
	shf.l.wrap.b32 	%r524, %r523, %r523, 15;
	add.s32 	%r525, %r524, %r517;
	not.b32 	%r526, %r509;
	or.b32  	%r527, %r525, %r526;
	xor.b32  	%r528, %r527, %r517;
	add.s32 	%r529, %r142, %r501;
	add.s32 	%r530, %r529, %r528;
	add.s32 	%r531, %r530, -57434055;
	shf.l.wrap.b32 	%r532, %r531, %r531, 21;
	add.s32 	%r533, %r532, %r525;
	not.b32 	%r534, %r517;
	or.b32  	%r535, %r533, %r534;
	xor.b32  	%r536, %r535, %r525;
	add.s32 	%r537, %r212, %r509;
	add.s32 	%r538, %r537, %r536;
	add.s32 	%r539, %r538, 1700485571;
	shf.l.wrap.b32 	%r540, %r539, %r539, 6;
	add.s32 	%r541, %r540, %r533;
	not.b32 	%r542, %r525;
	or.b32  	%r543, %r541, %r542;
	xor.b32  	%r544, %r543, %r533;
	add.s32 	%r545, %r122, %r517;
	add.s32 	%r546, %r545, %r544;
	add.s32 	%r547, %r546, -1894986606;
	shf.l.wrap.b32 	%r548, %r547, %r547, 10;
	add.s32 	%r549, %r548, %r541;
	not.b32 	%r550, %r533;
	or.b32  	%r551, %r549, %r550;
	xor.b32  	%r552, %r551, %r541;
	add.s32 	%r553, %r192, %r525;
	add.s32 	%r554, %r553, %r552;
	add.s32 	%r555, %r554, -1051523;
	shf.l.wrap.b32 	%r556, %r555, %r555, 15;
	add.s32 	%r557, %r556, %r549;
	not.b32 	%r558, %r541;
	or.b32  	%r559, %r557, %r558;
	xor.b32  	%r560, %r559, %r549;
	add.s32 	%r561, %r102, %r533;
	add.s32 	%r562, %r561, %r560;
	add.s32 	%r563, %r562, -2054922799;
	shf.l.wrap.b32 	%r564, %r563, %r563, 21;
	add.s32 	%r565, %r564, %r557;
	not.b32 	%r566, %r549;
	or.b32  	%r567, %r565, %r566;
	xor.b32  	%r568, %r567, %r557;
	add.s32 	%r569, %r172, %r541;
	add.s32 	%r570, %r569, %r568;
	add.s32 	%r571, %r570, 1873313359;
	shf.l.wrap.b32 	%r572, %r571, %r571, 6;
	add.s32 	%r573, %r572, %r565;
	not.b32 	%r574, %r557;
	or.b32  	%r575, %r573, %r574;
	xor.b32  	%r576, %r575, %r565;
	add.s32 	%r577, %r242, %r549;
	add.s32 	%r578, %r577, %r576;
	add.s32 	%r579, %r578, -30611744;
	shf.l.wrap.b32 	%r580, %r579, %r579, 10;
	add.s32 	%r581, %r580, %r573;
	not.b32 	%r582, %r565;
	or.b32  	%r583, %r581, %r582;
	xor.b32  	%r584, %r583, %r573;
	add.s32 	%r585, %r152, %r557;
	add.s32 	%r586, %r585, %r584;
	add.s32 	%r587, %r586, -1560198380;
	shf.l.wrap.b32 	%r588, %r587, %r587, 15;
	add.s32 	%r589, %r588, %r581;
	not.b32 	%r590, %r573;
	or.b32  	%r591, %r589, %r590;
	xor.b32  	%r592, %r591, %r581;
	add.s32 	%r593, %r222, %r565;
	add.s32 	%r594, %r593, %r592;
	add.s32 	%r595, %r594, 1309151649;
	shf.l.wrap.b32 	%r596, %r595, %r595, 21;
	add.s32 	%r597, %r596, %r589;
	not.b32 	%r598, %r581;
	or.b32  	%r599, %r597, %r598;
	xor.b32  	%r600, %r599, %r589;
	add.s32 	%r601, %r132, %r573;
	add.s32 	%r602, %r601, %r600;
	add.s32 	%r603, %r602, -145523070;
	shf.l.wrap.b32 	%r604, %r603, %r603, 6;
	add.s32 	%r605, %r604, %r597;
	not.b32 	%r606, %r589;
	or.b32  	%r607, %r605, %r606;
	xor.b32  	%r608, %r607, %r597;
	add.s32 	%r609, %r202, %r581;
	add.s32 	%r610, %r609, %r608;
	add.s32 	%r611, %r610, -1120210379;
	shf.l.wrap.b32 	%r612, %r611, %r611, 10;
	add.s32 	%r613, %r612, %r605;
	not.b32 	%r614, %r597;
	or.b32  	%r615, %r613, %r614;
	xor.b32  	%r616, %r615, %r605;
	add.s32 	%r617, %r112, %r589;
	add.s32 	%r618, %r617, %r616;
	add.s32 	%r619, %r618, 718787259;
	shf.l.wrap.b32 	%r620, %r619, %r619, 15;
	add.s32 	%r621, %r620, %r613;
	not.b32 	%r622, %r605;
	or.b32  	%r623, %r621, %r622;
	xor.b32  	%r624, %r623, %r613;
	add.s32 	%r625, %r182, %r597;
	add.s32 	%r626, %r625, %r624;
	add.s32 	%r627, %r626, -343485551;
	shf.l.wrap.b32 	%r628, %r627, %r627, 21;
	add.s32 	%r2301, %r605, %r2301;
	add.s32 	%r629, %r621, %r2300;
	add.s32 	%r2300, %r629, %r628;
	add.s32 	%r2299, %r621, %r2299;
	add.s32 	%r2298, %r613, %r2298;
	add.s64 	%rd92, %rd92, 64;
	add.s64 	%rd88, %rd88, 64;
	add.s32 	%r2291, %r2286, -64;
	setp.gt.u32 	%p6, %r2286, 127;
	mov.u32 	%r2286, %r2291;
	@%p6 bra 	$L__BB0_5;
$L__BB0_9:
	shl.b32 	%r2297, %r5, 3;
	shr.u32 	%r2296, %r5, 29;
	setp.eq.s32 	%p7, %r2291, 0;
	@%p7 bra 	$L__BB0_12;
	cvt.u64.u32 	%rd18, %r2291;
	mov.b64 	%rd93, 0;
$L__BB0_11:
	add.s64 	%rd59, %rd92, %rd93;
	ld.global.u8 	%rs2, [%rd59];
	add.s64 	%rd60, %rd4, %rd93;
	st.local.u8 	[%rd60+24], %rs2;
	add.s64 	%rd93, %rd93, 1;
	setp.lt.u64 	%p8, %rd93, %rd18;
	@%p8 bra 	$L__BB0_11;
$L__BB0_12:
	add.u64 	%rd96, %SP, 64;
	cvta.to.local.u64 	%rd99, %rd96;
	mov.b32 	%r630, 0;
	mov.b32 	%r631, 128;
	st.local.v4.b32 	[%rd99], {%r631, %r630, %r630, %r630};
	st.local.v4.b32 	[%rd99+16], {%r630, %r630, %r630, %r630};
	st.local.v4.b32 	[%rd99+32], {%r630, %r630, %r630, %r630};
	st.local.v4.b32 	[%rd99+48], {%r630, %r630, %r630, %r630};
	prmt.b32 	%r632, %r630, 0, 0x3340U;
	prmt.b32 	%r633, %r2296, 0, 0x3340U;
	prmt.b32 	%r634, %r633, %r632, 0x5410U;
	st.local.v2.b32 	[%rd3], {%r2297, %r634};
	shr.u32 	%r29, %r2297, 3;
	sub.s32 	%r635, 55, %r29;
	and.b32  	%r636, %r635, 63;
	add.s32 	%r30, %r636, 1;
	and.b32  	%r31, %r29, 63;
	setp.eq.s32 	%p9, %r31, 0;
	mov.u32 	%r2307, %r30;
	@%p9 bra 	$L__BB0_17;
	add.s32 	%r637, %r30, %r31;
	setp.gt.u32 	%p10, %r637, 64;
	sub.s32 	%r638, 64, %r31;
	selp.b32 	%r639, %r638, %r30, %p10;
	cvt.u64.u32 	%rd22, %r639;
	mov.b64 	%rd94, 0;
$L__BB0_14:
	add.s64 	%rd63, %rd99, %rd94;
	ld.local.u8 	%rs3, [%rd63];
	cvt.u64.u32 	%rd64, %r31;
	add.s64 	%rd65, %rd94, %rd64;
	add.s64 	%rd66, %rd4, %rd65;
	st.local.u8 	[%rd66+24], %rs3;
	add.s64 	%rd94, %rd94, 1;
	setp.lt.u64 	%p11, %rd94, %rd22;
	@%p11 bra 	$L__BB0_14;
	cvt.u32.u64 	%r640, %rd22;
	add.s32 	%r641, %r640, %r31;
	setp.lt.u32 	%p12, %r641, 64;
	@%p12 bra 	$L__BB0_25;
	cvt.u32.u64 	%r642, %rd22;
	add.u64 	%rd67, %SP, 64;
	add.u64 	%rd68, %SPL, 64;
	add.s64 	%rd99, %rd68, %rd22;
	add.s64 	%rd96, %rd67, %rd22;
	sub.s32 	%r2307, %r30, %r642;
	ld.local.u32 	%r643, [%rd4+84];
	ld.local.u32 	%r644, [%rd4+80];
	ld.local.u32 	%r645, [%rd4+76];
	ld.local.u32 	%r646, [%rd4+72];
	ld.local.u32 	%r647, [%rd4+68];
	ld.local.u32 	%r648, [%rd4+64];
	ld.local.u32 	%r649, [%rd4+60];
	ld.local.u32 	%r650, [%rd4+56];
	ld.local.u32 	%r651, [%rd4+52];
	ld.local.u32 	%r652, [%rd4+48];
	ld.local.u32 	%r653, [%rd4+44];
	ld.local.u32 	%r654, [%rd4+40];
	ld.local.u32 	%r655, [%rd4+36];
	ld.local.u32 	%r656, [%rd4+32];
	ld.local.u32 	%r657, [%rd4+28];
	ld.local.u32 	%r658, [%rd4+24];
	and.b32  	%r659, %r2299, %r2300;
	not.b32 	%r660, %r2300;
	and.b32  	%r661, %r2298, %r660;
	or.b32  	%r662, %r661, %r659;
	add.s32 	%r663, %r2301, %r662;
	add.s32 	%r664, %r663, %r658;
	add.s32 	%r665, %r664, -680876936;
	shf.l.wrap.b32 	%r666, %r665, %r665, 7;
	add.s32 	%r667, %r666, %r2300;
	and.b32  	%r668, %r667, %r2300;
	not.b32 	%r669, %r667;
	and.b32  	%r670, %r2299, %r669;
	or.b32  	%r671, %r668, %r670;
	add.s32 	%r672, %r2298, %r657;
	add.s32 	%r673, %r672, %r671;
	add.s32 	%r674, %r673, -389564586;
	shf.l.wrap.b32 	%r675, %r674, %r674, 12;
	add.s32 	%r676, %r675, %r667;
	and.b32  	%r677, %r676, %r667;
	not.b32 	%r678, %r676;
	and.b32  	%r679, %r2300, %r678;
	or.b32  	%r680, %r677, %r679;
	add.s32 	%r681, %r2299, %r656;
	add.s32 	%r682, %r681, %r680;
	add.s32 	%r683, %r682, 606105819;
	shf.l.wrap.b32 	%r684, %r683, %r683, 17;
	add.s32 	%r685, %r684, %r676;
	and.b32  	%r686, %r685, %r676;
	not.b32 	%r687, %r685;
	and.b32  	%r688, %r667, %r687;
	or.b32  	%r689, %r686, %r688;
	add.s32 	%r690, %r2300, %r655;
	add.s32 	%r691, %r690, %r689;
	add.s32 	%r692, %r691, -1044525330;
	shf.l.wrap.b32 	%r693, %r692, %r692, 22;
	add.s32 	%r694, %r693, %r685;
	and.b32  	%r695, %r694, %r685;
	not.b32 	%r696, %r694;
	and.b32  	%r697, %r676, %r696;
	or.b32  	%r698, %r695, %r697;
	add.s32 	%r699, %r654, %r667;
	add.s32 	%r700, %r699, %r698;
	add.s32 	%r701, %r700, -176418897;
	shf.l.wrap.b32 	%r702, %r701, %r701, 7;
	add.s32 	%r703, %r702, %r694;
	and.b32  	%r704, %r703, %r694;
	not.b32 	%r705, %r703;
	and.b32  	%r706, %r685, %r705;
	or.b32  	%r707, %r704, %r706;
	add.s32 	%r708, %r653, %r676;
	add.s32 	%r709, %r708, %r707;
	add.s32 	%r710, %r709, 1200080426;
	shf.l.wrap.b32 	%r711, %r710, %r710, 12;
	add.s32 	%r712, %r711, %r703;
	and.b32  	%r713, %r712, %r703;
	not.b32 	%r714, %r712;
	and.b32  	%r715, %r694, %r714;
	or.b32  	%r716, %r713, %r715;
	add.s32 	%r717, %r652, %r685;
	add.s32 	%r718, %r717, %r716;
	add.s32 	%r719, %r718, -1473231341;
	shf.l.wrap.b32 	%r720, %r719, %r719, 17;
	add.s32 	%r721, %r720, %r712;
	and.b32  	%r722, %r721, %r712;
	not.b32 	%r723, %r721;
	and.b32  	%r724, %r703, %r723;
	or.b32  	%r725, %r722, %r724;
	add.s32 	%r726, %r651, %r694;
	add.s32 	%r727, %r726, %r725;
	add.s32 	%r728, %r727, -45705983;
	shf.l.wrap.b32 	%r729, %r728, %r728, 22;
	add.s32 	%r730, %r729, %r721;
	and.b32  	%r731, %r730, %r721;
	not.b32 	%r732, %r730;
	and.b32  	%r733, %r712, %r732;
	or.b32  	%r734, %r731, %r733;
	add.s32 	%r735, %r650, %r703;
	add.s32 	%r736, %r735, %r734;
	add.s32 	%r737, %r736, 1770035416;
	shf.l.wrap.b32 	%r738, %r737, %r737, 7;
	add.s32 	%r739, %r738, %r730;
	and.b32  	%r740, %r739, %r730;
	not.b32 	%r741, %r739;
	and.b32  	%r742, %r721, %r741;
	or.b32  	%r743, %r740, %r742;
	add.s32 	%r744, %r649, %r712;
	add.s32 	%r745, %r744, %r743;
	add.s32 	%r746, %r745, -1958414417;
	shf.l.wrap.b32 	%r747, %r746, %r746, 12;
	add.s32 	%r748, %r747, %r739;
	and.b32  	%r749, %r748, %r739;
	not.b32 	%r750, %r748;
	and.b32  	%r751, %r730, %r750;
	or.b32  	%r752, %r749, %r751;
	add.s32 	%r753, %r648, %r721;
	add.s32 	%r754, %r753, %r752;
	add.s32 	%r755, %r754, -42063;
	shf.l.wrap.b32 	%r756, %r755, %r755, 17;
	add.s32 	%r757, %r756, %r748;
	and.b32  	%r758, %r757, %r748;
	not.b32 	%r759, %r757;
	and.b32  	%r760, %r739, %r759;
	or.b32  	%r761, %r758, %r760;
	add.s32 	%r762, %r647, %r730;
	add.s32 	%r763, %r762, %r761;
	add.s32 	%r764, %r763, -1990404162;
	shf.l.wrap.b32 	%r765, %r764, %r764, 22;
	add.s32 	%r766, %r765, %r757;
	and.b32  	%r767, %r766, %r757;
	not.b32 	%r768, %r766;
	and.b32  	%r769, %r748, %r768;
	or.b32  	%r770, %r767, %r769;
	add.s32 	%r771, %r646, %r739;
	add.s32 	%r772, %r771, %r770;
	add.s32 	%r773, %r772, 1804603682;
	shf.l.wrap.b32 	%r774, %r773, %r773, 7;
	add.s32 	%r775, %r774, %r766;
	and.b32  	%r776, %r775, %r766;
	not.b32 	%r777, %r775;
	and.b32  	%r778, %r757, %r777;
	or.b32  	%r779, %r776, %r778;
	add.s32 	%r780, %r645, %r748;
	add.s32 	%r781, %r780, %r779;
	add.s32 	%r782, %r781, -40341101;
	shf.l.wrap.b32 	%r783, %r782, %r782, 12;
	add.s32 	%r784, %r783, %r775;
	and.b32  	%r785, %r784, %r775;
	not.b32 	%r786, %r784;
	and.b32  	%r787, %r766, %r786;
	or.b32  	%r788, %r785, %r787;
	add.s32 	%r789, %r644, %r757;
	add.s32 	%r790, %r789, %r788;
	add.s32 	%r791, %r790, -1502002290;
	shf.l.wrap.b32 	%r792, %r791, %r791, 17;
	add.s32 	%r793, %r792, %r784;
	and.b32  	%r794, %r793, %r784;
	not.b32 	%r795, %r793;
	and.b32  	%r796, %r775, %r795;
	or.b32  	%r797, %r794, %r796;
	add.s32 	%r798, %r643, %r766;
	add.s32 	%r799, %r798, %r797;
	add.s32 	%r800, %r799, 1236535329;
	shf.l.wrap.b32 	%r801, %r800, %r800, 22;
	add.s32 	%r802, %r801, %r793;
	and.b32  	%r803, %r802, %r784;
	and.b32  	%r804, %r793, %r786;
	or.b32  	%r805, %r803, %r804;
	add.s32 	%r806, %r657, %r775;
	add.s32 	%r807, %r806, %r805;
	add.s32 	%r808, %r807, -165796510;
	shf.l.wrap.b32 	%r809, %r808, %r808, 5;
	add.s32 	%r810, %r809, %r802;
	and.b32  	%r811, %r810, %r793;
	and.b32  	%r812, %r802, %r795;
	or.b32  	%r813, %r811, %r812;
	add.s32 	%r814, %r652, %r784;
	add.s32 	%r815, %r814, %r813;
	add.s32 	%r816, %r815, -1069501632;
	shf.l.wrap.b32 	%r817, %r816, %r816, 9;
	add.s32 	%r818, %r817, %r810;
	and.b32  	%r819, %r818, %r802;
	not.b32 	%r820, %r802;
	and.b32  	%r821, %r810, %r820;
	or.b32  	%r822, %r819, %r821;
	add.s32 	%r823, %r647, %r793;
	add.s32 	%r824, %r823, %r822;
	add.s32 	%r825, %r824, 643717713;
	shf.l.wrap.b32 	%r826, %r825, %r825, 14;
	add.s32 	%r827, %r826, %r818;
	and.b32  	%r828, %r827, %r810;
	not.b32 	%r829, %r810;
	and.b32  	%r830, %r818, %r829;
	or.b32  	%r831, %r828, %r830;
	add.s32 	%r832, %r658, %r802;
	add.s32 	%r833, %r832, %r831;
	add.s32 	%r834, %r833, -373897302;
	shf.l.wrap.b32 	%r835, %r834, %r834, 20;
	add.s32 	%r836, %r835, %r827;
	and.b32  	%r837, %r836, %r818;
	not.b32 	%r838, %r818;
	and.b32  	%r839, %r827, %r838;
	or.b32  	%r840, %r837, %r839;
	add.s32 	%r841, %r653, %r810;
	add.s32 	%r842, %r841, %r840;
	add.s32 	%r843, %r842, -701558691;
	shf.l.wrap.b32 	%r844, %r843, %r843, 5;
	add.s32 	%r845, %r844, %r836;
	and.b32  	%r846, %r845, %r827;
	not.b32 	%r847, %r827;
	and.b32  	%r848, %r836, %r847;
	or.b32  	%r849, %r846, %r848;
	add.s32 	%r850, %r648, %r818;
	add.s32 	%r851, %r850, %r849;
	add.s32 	%r852, %r851, 38016083;
	shf.l.wrap.b32 	%r853, %r852, %r852, 9;
	add.s32 	%r854, %r853, %r845;
	and.b32  	%r855, %r854, %r836;
	not.b32 	%r856, %r836;
	and.b32  	%r857, %r845, %r856;
	or.b32  	%r858, %r855, %r857;
	add.s32 	%r859, %r643, %r827;
	add.s32 	%r860, %r859, %r858;
	add.s32 	%r861, %r860, -660478335;
	shf.l.wrap.b32 	%r862, %r861, %r861, 14;
	add.s32 	%r863, %r862, %r854;
	and.b32  	%r864, %r863, %r845;
	not.b32 	%r865, %r845;
	and.b32  	%r866, %r854, %r865;
	or.b32  	%r867, %r864, %r866;
	add.s32 	%r868, %r654, %r836;
	add.s32 	%r869, %r868, %r867;
	add.s32 	%r870, %r869, -405537848;
	shf.l.wrap.b32 	%r871, %r870, %r870, 20;
	add.s32 	%r872, %r871, %r863;
	and.b32  	%r873, %r872, %r854;
	not.b32 	%r874, %r854;
	and.b32  	%r875, %r863, %r874;
	or.b32  	%r876, %r873, %r875;
	add.s32 	%r877, %r649, %r845;
	add.s32 	%r878, %r877, %r876;
	add.s32 	%r879, %r878, 568446438;
	shf.l.wrap.b32 	%r880, %r879, %r879, 5;
	add.s32 	%r881, %r880, %r872;
	and.b32  	%r882, %r881, %r863;
	not.b32 	%r883, %r863;
	and.b32  	%r884, %r872, %r883;
	or.b32  	%r885, %r882, %r884;
	add.s32 	%r886, %r644, %r854;
	add.s32 	%r887, %r886, %r885;
	add.s32 	%r888, %r887, -1019803690;
	shf.l.wrap.b32 	%r889, %r888, %r888, 9;
	add.s32 	%r890, %r889, %r881;
	and.b32  	%r891, %r890, %r872;
	not.b32 	%r892, %r872;
	and.b32  	%r893, %r881, %r892;
	or.b32  	%r894, %r891, %r893;
	add.s32 	%r895, %r655, %r863;
	add.s32 	%r896, %r895, %r894;
	add.s32 	%r897, %r896, -187363961;
	shf.l.wrap.b32 	%r898, %r897, %r897, 14;
	add.s32 	%r899, %r898, %r890;
	and.b32  	%r900, %r899, %r881;
	not.b32 	%r901, %r881;
	and.b32  	%r902, %r890, %r901;
	or.b32  	%r903, %r900, %r902;
	add.s32 	%r904, %r650, %r872;
	add.s32 	%r905, %r904, %r903;
	add.s32 	%r906, %r905, 1163531501;
	shf.l.wrap.b32 	%r907, %r906, %r906, 20;
	add.s32 	%r908, %r907, %r899;
	and.b32  	%r909, %r908, %r890;
	not.b32 	%r910, %r890;
	and.b32  	%r911, %r899, %r910;
	or.b32  	%r912, %r909, %r911;
	add.s32 	%r913, %r645, %r881;
	add.s32 	%r914, %r913, %r912;
	add.s32 	%r915, %r914, -1444681467;
	shf.l.wrap.b32 	%r916, %r915, %r915, 5;
	add.s32 	%r917, %r916, %r908;
	and.b32  	%r918, %r917, %r899;
	not.b32 	%r919, %r899;
	and.b32  	%r920, %r908, %r919;
	or.b32  	%r921, %r918, %r920;
	add.s32 	%r922, %r656, %r890;
	add.s32 	%r923, %r922, %r921;
	add.s32 	%r924, %r923, -51403784;
	shf.l.wrap.b32 	%r925, %r924, %r924, 9;
	add.s32 	%r926, %r925, %r917;
	and.b32  	%r927, %r926, %r908;
	not.b32 	%r928, %r908;
	and.b32  	%r929, %r917, %r928;
	or.b32  	%r930, %r927, %r929;
	add.s32 	%r931, %r651, %r899;
	add.s32 	%r932, %r931, %r930;
	add.s32 	%r933, %r932, 1735328473;
	shf.l.wrap.b32 	%r934, %r933, %r933, 14;
	add.s32 	%r935, %r934, %r926;
	and.b32  	%r936, %r935, %r917;
	not.b32 	%r937, %r917;
	and.b32  	%r938, %r926, %r937;
	or.b32  	%r939, %r936, %r938;
	add.s32 	%r940, %r646, %r908;
	add.s32 	%r941, %r940, %r939;
	add.s32 	%r942, %r941, -1926607734;
	shf.l.wrap.b32 	%r943, %r942, %r942, 20;
	add.s32 	%r944, %r943, %r935;
	xor.b32  	%r945, %r935, %r926;
	xor.b32  	%r946, %r945, %r944;
	add.s32 	%r947, %r653, %r917;
	add.s32 	%r948, %r947, %r946;
	add.s32 	%r949, %r948, -378558;
	shf.l.wrap.b32 	%r950, %r949, %r949, 4;
	add.s32 	%r951, %r950, %r944;
	xor.b32  	%r952, %r944, %r935;
	xor.b32  	%r953, %r952, %r951;
	add.s32 	%r954, %r650, %r926;
	add.s32 	%r955, %r954, %r953;
	add.s32 	%r956, %r955, -2022574463;
	shf.l.wrap.b32 	%r957, %r956, %r956, 11;
	add.s32 	%r958, %r957, %r951;
	xor.b32  	%r959, %r951, %r944;
	xor.b32  	%r960, %r959, %r958;
	add.s32 	%r961, %r647, %r935;
	add.s32 	%r962, %r961, %r960;
	add.s32 	%r963, %r962, 1839030562;
	shf.l.wrap.b32 	%r964, %r963, %r963, 16;
	add.s32 	%r965, %r964, %r958;
	xor.b32  	%r966, %r958, %r951;
	xor.b32  	%r967, %r966, %r965;
	add.s32 	%r968, %r644, %r944;
	add.s32 	%r969, %r968, %r967;
	add.s32 	%r970, %r969, -35309556;
	shf.l.wrap.b32 	%r971, %r970, %r970, 23;
	add.s32 	%r972, %r971, %r965;
	xor.b32  	%r973, %r965, %r958;
	xor.b32  	%r974, %r973, %r972;
	add.s32 	%r975, %r657, %r951;
	add.s32 	%r976, %r975, %r974;
	add.s32 	%r977, %r976, -1530992060;
	shf.l.wrap.b32 	%r978, %r977, %r977, 4;
	add.s32 	%r979, %r978, %r972;
	xor.b32  	%r980, %r972, %r965;
	xor.b32  	%r981, %r980, %r979;
	add.s32 	%r982, %r654, %r958;
	add.s32 	%r983, %r982, %r981;
	add.s32 	%r984, %r983, 1272893353;
	shf.l.wrap.b32 	%r985, %r984, %r984, 11;
	add.s32 	%r986, %r985, %r979;
	xor.b32  	%r987, %r979, %r972;
	xor.b32  	%r988, %r987, %r986;
	add.s32 	%r989, %r651, %r965;
	add.s32 	%r990, %r989, %r988;
	add.s32 	%r991, %r990, -155497632;
	shf.l.wrap.b32 	%r992, %r991, %r991, 16;
	add.s32 	%r993, %r992, %r986;
	xor.b32  	%r994, %r986, %r979;
	xor.b32  	%r995, %r994, %r993;
	add.s32 	%r996, %r648, %r972;
	add.s32 	%r997, %r996, %r995;
	add.s32 	%r998, %r997, -1094730640;
	shf.l.wrap.b32 	%r999, %r998, %r998, 23;
	add.s32 	%r1000, %r999, %r993;
	xor.b32  	%r1001, %r993, %r986;
	xor.b32  	%r1002, %r1001, %r1000;
	add.s32 	%r1003, %r645, %r979;
	add.s32 	%r1004, %r1003, %r1002;
	add.s32 	%r1005, %r1004, 681279174;
	shf.l.wrap.b32 	%r1006, %r1005, %r1005, 4;
	add.s32 	%r1007, %r1006, %r1000;
	xor.b32  	%r1008, %r1000, %r993;
	xor.b32  	%r1009, %r1008, %r1007;
	add.s32 	%r1010, %r658, %r986;
	add.s32 	%r1011, %r1010, %r1009;
	add.s32 	%r1012, %r1011, -358537222;
	shf.l.wrap.b32 	%r1013, %r1012, %r1012, 11;
	add.s32 	%r1014, %r1013, %r1007;
	xor.b32  	%r1015, %r1007, %r1000;
	xor.b32  	%r1016, %r1015, %r1014;
	add.s32 	%r1017, %r655, %r993;
	add.s32 	%r1018, %r1017, %r1016;
	add.s32 	%r1019, %r1018, -722521979;
	shf.l.wrap.b32 	%r1020, %r1019, %r1019, 16;
	add.s32 	%r1021, %r1020, %r1014;
	xor.b32  	%r1022, %r1014, %r1007;
	xor.b32  	%r1023, %r1022, %r1021;
	add.s32 	%r1024, %r652, %r1000;
	add.s32 	%r1025, %r1024, %r1023;
	add.s32 	%r1026, %r1025, 76029189;
	shf.l.wrap.b32 	%r1027, %r1026, %r1026, 23;
	add.s32 	%r1028, %r1027, %r1021;
	xor.b32  	%r1029, %r1021, %r1014;
	xor.b32  	%r1030, %r1029, %r1028;
	add.s32 	%r1031, %r649, %r1007;
	add.s32 	%r1032, %r1031, %r1030;
	add.s32 	%r1033, %r1032, -640364487;
	shf.l.wrap.b32 	%r1034, %r1033, %r1033, 4;
	add.s32 	%r1035, %r1034, %r1028;
	xor.b32  	%r1036, %r1028, %r1021;
	xor.b32  	%r1037, %r1036, %r1035;
	add.s32 	%r1038, %r646, %r1014;
	add.s32 	%r1039, %r1038, %r1037;
	add.s32 	%r1040, %r1039, -421815835;
	shf.l.wrap.b32 	%r1041, %r1040, %r1040, 11;
	add.s32 	%r1042, %r1041, %r1035;
	xor.b32  	%r1043, %r1035, %r1028;
	xor.b32  	%r1044, %r1043, %r1042;
	add.s32 	%r1045, %r643, %r1021;
	add.s32 	%r1046, %r1045, %r1044;
	add.s32 	%r1047, %r1046, 530742520;
	shf.l.wrap.b32 	%r1048, %r1047, %r1047, 16;
	add.s32 	%r1049, %r1048, %r1042;
	xor.b32  	%r1050, %r1042, %r1035;
	xor.b32  	%r1051, %r1050, %r1049;
	add.s32 	%r1052, %r656, %r1028;
	add.s32 	%r1053, %r1052, %r1051;
	add.s32 	%r1054, %r1053, -995338651;
	shf.l.wrap.b32 	%r1055, %r1054, %r1054, 23;
	add.s32 	%r1056, %r1055, %r1049;
	not.b32 	%r1057, %r1042;
	or.b32  	%r1058, %r1056, %r1057;
	xor.b32  	%r1059, %r1058, %r1049;
	add.s32 	%r1060, %r658, %r1035;
	add.s32 	%r1061, %r1060, %r1059;
	add.s32 	%r1062, %r1061, -198630844;
	shf.l.wrap.b32 	%r1063, %r1062, %r1062, 6;
	add.s32 	%r1064, %r1063, %r1056;
	not.b32 	%r1065, %r1049;
	or.b32  	%r1066, %r1064, %r1065;
	xor.b32  	%r1067, %r1066, %r1056;
	add.s32 	%r1068, %r651, %r1042;
	add.s32 	%r1069, %r1068, %r1067;
	add.s32 	%r1070, %r1069, 1126891415;
	shf.l.wrap.b32 	%r1071, %r1070, %r1070, 10;
	add.s32 	%r1072, %r1071, %r1064;
	not.b32 	%r1073, %r1056;
	or.b32  	%r1074, %r1072, %r1073;
	xor.b32  	%r1075, %r1074, %r1064;
	add.s32 	%r1076, %r644, %r1049;
	add.s32 	%r1077, %r1076, %r1075;
	add.s32 	%r1078, %r1077, -1416354905;
	shf.l.wrap.b32 	%r1079, %r1078, %r1078, 15;
	add.s32 	%r1080, %r1079, %r1072;
	not.b32 	%r1081, %r1064;
	or.b32  	%r1082, %r1080, %r1081;
	xor.b32  	%r1083, %r1082, %r1072;
	add.s32 	%r1084, %r653, %r1056;
	add.s32 	%r1085, %r1084, %r1083;
	add.s32 	%r1086, %r1085, -57434055;
	shf.l.wrap.b32 	%r1087, %r1086, %r1086, 21;
	add.s32 	%r1088, %r1087, %r1080;
	not.b32 	%r1089, %r1072;
	or.b32  	%r1090, %r1088, %r1089;
	xor.b32  	%r1091, %r1090, %r1080;
	add.s32 	%r1092, %r646, %r1064;
	add.s32 	%r1093, %r1092, %r1091;
	add.s32 	%r1094, %r1093, 1700485571;
	shf.l.wrap.b32 	%r1095, %r1094, %r1094, 6;
	add.s32 	%r1096, %r1095, %r1088;
	not.b32 	%r1097, %r1080;
	or.b32  	%r1098, %r1096, %r1097;
	xor.b32  	%r1099, %r1098, %r1088;
	add.s32 	%r1100, %r655, %r1072;
	add.s32 	%r1101, %r1100, %r1099;
	add.s32 	%r1102, %r1101, -1894986606;
	shf.l.wrap.b32 	%r1103, %r1102, %r1102, 10;
	add.s32 	%r1104, %r1103, %r1096;
	not.b32 	%r1105, %r1088;
	or.b32  	%r1106, %r1104, %r1105;
	xor.b32  	%r1107, %r1106, %r1096;
	add.s32 	%r1108, %r648, %r1080;
	add.s32 	%r1109, %r1108, %r1107;
	add.s32 	%r1110, %r1109, -1051523;
	shf.l.wrap.b32 	%r1111, %r1110, %r1110, 15;
	add.s32 	%r1112, %r1111, %r1104;
	not.b32 	%r1113, %r1096;
	or.b32  	%r1114, %r1112, %r1113;
	xor.b32  	%r1115, %r1114, %r1104;
	add.s32 	%r1116, %r657, %r1088;
	add.s32 	%r1117, %r1116, %r1115;
	add.s32 	%r1118, %r1117, -2054922799;
	shf.l.wrap.b32 	%r1119, %r1118, %r1118, 21;
	add.s32 	%r1120, %r1119, %r1112;
	not.b32 	%r1121, %r1104;
	or.b32  	%r1122, %r1120, %r1121;
	xor.b32  	%r1123, %r1122, %r1112;
	add.s32 	%r1124, %r650, %r1096;
	add.s32 	%r1125, %r1124, %r1123;
	add.s32 	%r1126, %r1125, 1873313359;
	shf.l.wrap.b32 	%r1127, %r1126, %r1126, 6;
	add.s32 	%r1128, %r1127, %r1120;
	not.b32 	%r1129, %r1112;
	or.b32  	%r1130, %r1128, %r1129;
	xor.b32  	%r1131, %r1130, %r1120;
	add.s32 	%r1132, %r643, %r1104;
	add.s32 	%r1133, %r1132, %r1131;
	add.s32 	%r1134, %r1133, -30611744;
	shf.l.wrap.b32 	%r1135, %r1134, %r1134, 10;
	add.s32 	%r1136, %r1135, %r1128;
	not.b32 	%r1137, %r1120;
	or.b32  	%r1138, %r1136, %r1137;
	xor.b32  	%r1139, %r1138, %r1128;
	add.s32 	%r1140, %r652, %r1112;
	add.s32 	%r1141, %r1140, %r1139;
	add.s32 	%r1142, %r1141, -1560198380;
	shf.l.wrap.b32 	%r1143, %r1142, %r1142, 15;
	add.s32 	%r1144, %r1143, %r1136;
	not.b32 	%r1145, %r1128;
	or.b32  	%r1146, %r1144, %r1145;
	xor.b32  	%r1147, %r1146, %r1136;
	add.s32 	%r1148, %r645, %r1120;
	add.s32 	%r1149, %r1148, %r1147;
	add.s32 	%r1150, %r1149, 1309151649;
	shf.l.wrap.b32 	%r1151, %r1150, %r1150, 21;
	add.s32 	%r1152, %r1151, %r1144;
	not.b32 	%r1153, %r1136;
	or.b32  	%r1154, %r1152, %r1153;
	xor.b32  	%r1155, %r1154, %r1144;
	add.s32 	%r1156, %r654, %r1128;
	add.s32 	%r1157, %r1156, %r1155;
	add.s32 	%r1158, %r1157, -145523070;
	shf.l.wrap.b32 	%r1159, %r1158, %r1158, 6;
	add.s32 	%r1160, %r1159, %r1152;
	not.b32 	%r1161, %r1144;
	or.b32  	%r1162, %r1160, %r1161;
	xor.b32  	%r1163, %r1162, %r1152;
	add.s32 	%r1164, %r647, %r1136;
	add.s32 	%r1165, %r1164, %r1163;
	add.s32 	%r1166, %r1165, -1120210379;
	shf.l.wrap.b32 	%r1167, %r1166, %r1166, 10;
	add.s32 	%r1168, %r1167, %r1160;
	not.b32 	%r1169, %r1152;
	or.b32  	%r1170, %r1168, %r1169;
	xor.b32  	%r1171, %r1170, %r1160;
	add.s32 	%r1172, %r656, %r1144;
	add.s32 	%r1173, %r1172, %r1171;
	add.s32 	%r1174, %r1173, 718787259;
	shf.l.wrap.b32 	%r1175, %r1174, %r1174, 15;
	add.s32 	%r1176, %r1175, %r1168;
	not.b32 	%r1177, %r1160;
	or.b32  	%r1178, %r1176, %r1177;
	xor.b32  	%r1179, %r1178, %r1168;
	add.s32 	%r1180, %r649, %r1152;
	add.s32 	%r1181, %r1180, %r1179;
	add.s32 	%r1182, %r1181, -343485551;
	shf.l.wrap.b32 	%r1183, %r1182, %r1182, 21;
	add.s32 	%r2301, %r1160, %r2301;
	add.s32 	%r1184, %r1176, %r2300;
	add.s32 	%r2300, %r1184, %r1183;
	add.s32 	%r2299, %r1176, %r2299;
	add.s32 	%r2298, %r1168, %r2298;
$L__BB0_17:
	setp.lt.s32 	%p13, %r2307, 64;
	@%p13 bra 	$L__BB0_22;
	and.b64  	%rd69, %rd96, 3;
	setp.eq.s64 	%p14, %rd69, 0;
	mov.u64 	%rd98, %rd99;
	@%p14 bra 	$L__BB0_21;
	mov.b64 	%rd97, 0;
$L__BB0_20:
	add.s64 	%rd71, %rd99, %rd97;
	ld.local.u8 	%rs4, [%rd71];
	add.s64 	%rd72, %rd2, %rd97;
	st.local.u8 	[%rd72], %rs4;
	add.s64 	%rd30, %rd97, 1;
	setp.lt.u64 	%p15, %rd97, 63;
	mov.u64 	%rd97, %rd30;
	mov.u64 	%rd98, %rd2;
	@%p15 bra 	$L__BB0_20;
$L__BB0_21:
	and.b32  	%r1186, %r2299, %r2300;
	not.b32 	%r1187, %r2300;
	and.b32  	%r1188, %r2298, %r1187;
	or.b32  	%r1189, %r1188, %r1186;
	ld.local.u32 	%r1190, [%rd98];
	add.s32 	%r1191, %r2301, %r1189;
	add.s32 	%r1192, %r1191, %r1190;
	add.s32 	%r1193, %r1192, -680876936;
	shf.l.wrap.b32 	%r1194, %r1193, %r1193, 7;
	add.s32 	%r1195, %r1194, %r2300;
	and.b32  	%r1196, %r1195, %r2300;
	not.b32 	%r1197, %r1195;
	and.b32  	%r1198, %r2299, %r1197;
	or.b32  	%r1199, %r1196, %r1198;
	ld.local.u32 	%r1200, [%rd98+4];
	add.s32 	%r1201, %r2298, %r1200;
	add.s32 	%r1202, %r1201, %r1199;
	add.s32 	%r1203, %r1202, -389564586;
	shf.l.wrap.b32 	%r1204, %r1203, %r1203, 12;
	add.s32 	%r1205, %r1204, %r1195;
	and.b32  	%r1206, %r1205, %r1195;
	not.b32 	%r1207, %r1205;
	and.b32  	%r1208, %r2300, %r1207;
	or.b32  	%r1209, %r1206, %r1208;
	ld.local.u32 	%r1210, [%rd98+8];
	add.s32 	%r1211, %r2299, %r1210;
	add.s32 	%r1212, %r1211, %r1209;
	add.s32 	%r1213, %r1212, 606105819;
	shf.l.wrap.b32 	%r1214, %r1213, %r1213, 17;
	add.s32 	%r1215, %r1214, %r1205;
	and.b32  	%r1216, %r1215, %r1205;
	not.b32 	%r1217, %r1215;
	and.b32  	%r1218, %r1195, %r1217;
	or.b32  	%r1219, %r1216, %r1218;
	ld.local.u32 	%r1220, [%rd98+12];
	add.s32 	%r1221, %r2300, %r1220;
	add.s32 	%r1222, %r1221, %r1219;
	add.s32 	%r1223, %r1222, -1044525330;
	shf.l.wrap.b32 	%r1224, %r1223, %r1223, 22;
	add.s32 	%r1225, %r1224, %r1215;
	and.b32  	%r1226, %r1225, %r1215;
	not.b32 	%r1227, %r1225;
	and.b32  	%r1228, %r1205, %r1227;
	or.b32  	%r1229, %r1226, %r1228;
	ld.local.u32 	%r1230, [%rd98+16];
	add.s32 	%r1231, %r1195, %r1230;
	add.s32 	%r1232, %r1231, %r1229;
	add.s32 	%r1233, %r1232, -176418897;
	shf.l.wrap.b32 	%r1234, %r1233, %r1233, 7;
	add.s32 	%r1235, %r1234, %r1225;
	and.b32  	%r1236, %r1235, %r1225;
	not.b32 	%r1237, %r1235;
	and.b32  	%r1238, %r1215, %r1237;
	or.b32  	%r1239, %r1236, %r1238;
	ld.local.u32 	%r1240, [%rd98+20];
	add.s32 	%r1241, %r1240, %r1205;
	add.s32 	%r1242, %r1241, %r1239;
	add.s32 	%r1243, %r1242, 1200080426;
	shf.l.wrap.b32 	%r1244, %r1243, %r1243, 12;
	add.s32 	%r1245, %r1244, %r1235;
	and.b32  	%r1246, %r1245, %r1235;
	not.b32 	%r1247, %r1245;
	and.b32  	%r1248, %r1225, %r1247;
	or.b32  	%r1249, %r1246, %r1248;
	ld.local.u32 	%r1250, [%rd98+24];
	add.s32 	%r1251, %r1250, %r1215;
	add.s32 	%r1252, %r1251, %r1249;
	add.s32 	%r1253, %r1252, -1473231341;
	shf.l.wrap.b32 	%r1254, %r1253, %r1253, 17;
	add.s32 	%r1255, %r1254, %r1245;
	and.b32  	%r1256, %r1255, %r1245;
	not.b32 	%r1257, %r1255;
	and.b32  	%r1258, %r1235, %r1257;
	or.b32  	%r1259, %r1256, %r1258;
	ld.local.u32 	%r1260, [%rd98+28];
	add.s32 	%r1261, %r1260, %r1225;
	add.s32 	%r1262, %r1261, %r1259;
	add.s32 	%r1263, %r1262, -45705983;
	shf.l.wrap.b32 	%r1264, %r1263, %r1263, 22;
	add.s32 	%r1265, %r1264, %r1255;
	and.b32  	%r1266, %r1265, %r1255;
	not.b32 	%r1267, %r1265;
	and.b32  	%r1268, %r1245, %r1267;
	or.b32  	%r1269, %r1266, %r1268;
	ld.local.u32 	%r1270, [%rd98+32];
	add.s32 	%r1271, %r1270, %r1235;
	add.s32 	%r1272, %r1271, %r1269;
	add.s32 	%r1273, %r1272, 1770035416;
	shf.l.wrap.b32 	%r1274, %r1273, %r1273, 7;
	add.s32 	%r1275, %r1274, %r1265;
	and.b32  	%r1276, %r1275, %r1265;
	not.b32 	%r1277, %r1275;
	and.b32  	%r1278, %r1255, %r1277;
	or.b32  	%r1279, %r1276, %r1278;
	ld.local.u32 	%r1280, [%rd98+36];
	add.s32 	%r1281, %r1280, %r1245;
	add.s32 	%r1282, %r1281, %r1279;
	add.s32 	%r1283, %r1282, -1958414417;
	shf.l.wrap.b32 	%r1284, %r1283, %r1283, 12;
	add.s32 	%r1285, %r1284, %r1275;
	and.b32  	%r1286, %r1285, %r1275;
	not.b32 	%r1287, %r1285;
	and.b32  	%r1288, %r1265, %r1287;
	or.b32  	%r1289, %r1286, %r1288;
	ld.local.u32 	%r1290, [%rd98+40];
	add.s32 	%r1291, %r1290, %r1255;
	add.s32 	%r1292, %r1291, %r1289;
	add.s32 	%r1293, %r1292, -42063;
	shf.l.wrap.b32 	%r1294, %r1293, %r1293, 17;
	add.s32 	%r1295, %r1294, %r1285;
	and.b32  	%r1296, %r1295, %r1285;
	not.b32 	%r1297, %r1295;
	and.b32  	%r1298, %r1275, %r1297;
	or.b32  	%r1299, %r1296, %r1298;
	ld.local.u32 	%r1300, [%rd98+44];
	add.s32 	%r1301, %r1300, %r1265;
	add.s32 	%r1302, %r1301, %r1299;
	add.s32 	%r1303, %r1302, -1990404162;
	shf.l.wrap.b32 	%r1304, %r1303, %r1303, 22;
	add.s32 	%r1305, %r1304, %r1295;
	and.b32  	%r1306, %r1305, %r1295;
	not.b32 	%r1307, %r1305;
	and.b32  	%r1308, %r1285, %r1307;
	or.b32  	%r1309, %r1306, %r1308;
	ld.local.u32 	%r1310, [%rd98+48];
	add.s32 	%r1311, %r1310, %r1275;
	add.s32 	%r1312, %r1311, %r1309;
	add.s32 	%r1313, %r1312, 1804603682;
	shf.l.wrap.b32 	%r1314, %r1313, %r1313, 7;
	add.s32 	%r1315, %r1314, %r1305;
	and.b32  	%r1316, %r1315, %r1305;
	not.b32 	%r1317, %r1315;
	and.b32  	%r1318, %r1295, %r1317;
	or.b32  	%r1319, %r1316, %r1318;
	ld.local.u32 	%r1320, [%rd98+52];
	add.s32 	%r1321, %r1320, %r1285;
	add.s32 	%r1322, %r1321, %r1319;
	add.s32 	%r1323, %r1322, -40341101;
	shf.l.wrap.b32 	%r1324, %r1323, %r1323, 12;
	add.s32 	%r1325, %r1324, %r1315;
	and.b32  	%r1326, %r1325, %r1315;
	not.b32 	%r1327, %r1325;
	and.b32  	%r1328, %r1305, %r1327;
	or.b32  	%r1329, %r1326, %r1328;
	ld.local.u32 	%r1330, [%rd98+56];
	add.s32 	%r1331, %r1330, %r1295;
	add.s32 	%r1332, %r1331, %r1329;
	add.s32 	%r1333, %r1332, -1502002290;
	shf.l.wrap.b32 	%r1334, %r1333, %r1333, 17;
	add.s32 	%r1335, %r1334, %r1325;
	and.b32  	%r1336, %r1335, %r1325;
	not.b32 	%r1337, %r1335;
	and.b32  	%r1338, %r1315, %r1337;
	or.b32  	%r1339, %r1336, %r1338;
	ld.local.u32 	%r1340, [%rd98+60];
	add.s32 	%r1341, %r1340, %r1305;
	add.s32 	%r1342, %r1341, %r1339;
	add.s32 	%r1343, %r1342, 1236535329;
	shf.l.wrap.b32 	%r1344, %r1343, %r1343, 22;
	add.s32 	%r1345, %r1344, %r1335;
	and.b32  	%r1346, %r1345, %r1325;
	and.b32  	%r1347, %r1335, %r1327;
	or.b32  	%r1348, %r1346, %r1347;
	add.s32 	%r1349, %r1200, %r1315;
	add.s32 	%r1350, %r1349, %r1348;
	add.s32 	%r1351, %r1350, -165796510;
	shf.l.wrap.b32 	%r1352, %r1351, %r1351, 5;
	add.s32 	%r1353, %r1352, %r1345;
	and.b32  	%r1354, %r1353, %r1335;
	and.b32  	%r1355, %r1345, %r1337;
	or.b32  	%r1356, %r1354, %r1355;
	add.s32 	%r1357, %r1250, %r1325;
	add.s32 	%r1358, %r1357, %r1356;
	add.s32 	%r1359, %r1358, -1069501632;
	shf.l.wrap.b32 	%r1360, %r1359, %r1359, 9;
	add.s32 	%r1361, %r1360, %r1353;
	and.b32  	%r1362, %r1361, %r1345;
	not.b32 	%r1363, %r1345;
	and.b32  	%r1364, %r1353, %r1363;
	or.b32  	%r1365, %r1362, %r1364;
	add.s32 	%r1366, %r1300, %r1335;
	add.s32 	%r1367, %r1366, %r1365;
	add.s32 	%r1368, %r1367, 643717713;
	shf.l.wrap.b32 	%r1369, %r1368, %r1368, 14;
	add.s32 	%r1370, %r1369, %r1361;
	and.b32  	%r1371, %r1370, %r1353;
	not.b32 	%r1372, %r1353;
	and.b32  	%r1373, %r1361, %r1372;
	or.b32  	%r1374, %r1371, %r1373;
	add.s32 	%r1375, %r1190, %r1345;
	add.s32 	%r1376, %r1375, %r1374;
	add.s32 	%r1377, %r1376, -373897302;
	shf.l.wrap.b32 	%r1378, %r1377, %r1377, 20;
	add.s32 	%r1379, %r1378, %r1370;
	and.b32  	%r1380, %r1379, %r1361;
	not.b32 	%r1381, %r1361;
	and.b32  	%r1382, %r1370, %r1381;
	or.b32  	%r1383, %r1380, %r1382;
	add.s32 	%r1384, %r1240, %r1353;
	add.s32 	%r1385, %r1384, %r1383;
	add.s32 	%r1386, %r1385, -701558691;
	shf.l.wrap.b32 	%r1387, %r1386, %r1386, 5;
	add.s32 	%r1388, %r1387, %r1379;
	and.b32  	%r1389, %r1388, %r1370;
	not.b32 	%r1390, %r1370;
	and.b32  	%r1391, %r1379, %r1390;
	or.b32  	%r1392, %r1389, %r1391;
	add.s32 	%r1393, %r1290, %r1361;
	add.s32 	%r1394, %r1393, %r1392;
	add.s32 	%r1395, %r1394, 38016083;
	shf.l.wrap.b32 	%r1396, %r1395, %r1395, 9;
	add.s32 	%r1397, %r1396, %r1388;
	and.b32  	%r1398, %r1397, %r1379;
	not.b32 	%r1399, %r1379;
	and.b32  	%r1400, %r1388, %r1399;
	or.b32  	%r1401, %r1398, %r1400;
	add.s32 	%r1402, %r1340, %r1370;
	add.s32 	%r1403, %r1402, %r1401;
	add.s32 	%r1404, %r1403, -660478335;
	shf.l.wrap.b32 	%r1405, %r1404, %r1404, 14;
	add.s32 	%r1406, %r1405, %r1397;
	and.b32  	%r1407, %r1406, %r1388;
	not.b32 	%r1408, %r1388;
	and.b32  	%r1409, %r1397, %r1408;
	or.b32  	%r1410, %r1407, %r1409;
	add.s32 	%r1411, %r1230, %r1379;
	add.s32 	%r1412, %r1411, %r1410;
	add.s32 	%r1413, %r1412, -405537848;
	shf.l.wrap.b32 	%r1414, %r1413, %r1413, 20;
	add.s32 	%r1415, %r1414, %r1406;
	and.b32  	%r1416, %r1415, %r1397;
	not.b32 	%r1417, %r1397;
	and.b32  	%r1418, %r1406, %r1417;
	or.b32  	%r1419, %r1416, %r1418;
	add.s32 	%r1420, %r1280, %r1388;
	add.s32 	%r1421, %r1420, %r1419;
	add.s32 	%r1422, %r1421, 568446438;
	shf.l.wrap.b32 	%r1423, %r1422, %r1422, 5;
	add.s32 	%r1424, %r1423, %r1415;
	and.b32  	%r1425, %r1424, %r1406;
	not.b32 	%r1426, %r1406;
	and.b32  	%r1427, %r1415, %r1426;
	or.b32  	%r1428, %r1425, %r1427;
	add.s32 	%r1429, %r1330, %r1397;
	add.s32 	%r1430, %r1429, %r1428;
	add.s32 	%r1431, %r1430, -1019803690;
	shf.l.wrap.b32 	%r1432, %r1431, %r1431, 9;
	add.s32 	%r1433, %r1432, %r1424;
	and.b32  	%r1434, %r1433, %r1415;
	not.b32 	%r1435, %r1415;
	and.b32  	%r1436, %r1424, %r1435;
	or.b32  	%r1437, %r1434, %r1436;
	add.s32 	%r1438, %r1220, %r1406;
	add.s32 	%r1439, %r1438, %r1437;
	add.s32 	%r1440, %r1439, -187363961;
	shf.l.wrap.b32 	%r1441, %r1440, %r1440, 14;
	add.s32 	%r1442, %r1441, %r1433;
	and.b32  	%r1443, %r1442, %r1424;
	not.b32 	%r1444, %r1424;
	and.b32  	%r1445, %r1433, %r1444;
	or.b32  	%r1446, %r1443, %r1445;
	add.s32 	%r1447, %r1270, %r1415;
	add.s32 	%r1448, %r1447, %r1446;
	add.s32 	%r1449, %r1448, 1163531501;
	shf.l.wrap.b32 	%r1450, %r1449, %r1449, 20;
	add.s32 	%r1451, %r1450, %r1442;
	and.b32  	%r1452, %r1451, %r1433;
	not.b32 	%r1453, %r1433;
	and.b32  	%r1454, %r1442, %r1453;
	or.b32  	%r1455, %r1452, %r1454;
	add.s32 	%r1456, %r1320, %r1424;
	add.s32 	%r1457, %r1456, %r1455;
	add.s32 	%r1458, %r1457, -1444681467;
	shf.l.wrap.b32 	%r1459, %r1458, %r1458, 5;
	add.s32 	%r1460, %r1459, %r1451;
	and.b32  	%r1461, %r1460, %r1442;
	not.b32 	%r1462, %r1442;
	and.b32  	%r1463, %r1451, %r1462;
	or.b32  	%r1464, %r1461, %r1463;
	add.s32 	%r1465, %r1210, %r1433;
	add.s32 	%r1466, %r1465, %r1464;
	add.s32 	%r1467, %r1466, -51403784;
	shf.l.wrap.b32 	%r1468, %r1467, %r1467, 9;
	add.s32 	%r1469, %r1468, %r1460;
	and.b32  	%r1470, %r1469, %r1451;
	not.b32 	%r1471, %r1451;
	and.b32  	%r1472, %r1460, %r1471;
	or.b32  	%r1473, %r1470, %r1472;
	add.s32 	%r1474, %r1260, %r1442;
	add.s32 	%r1475, %r1474, %r1473;
	add.s32 	%r1476, %r1475, 1735328473;
	shf.l.wrap.b32 	%r1477, %r1476, %r1476, 14;
	add.s32 	%r1478, %r1477, %r1469;
	and.b32  	%r1479, %r1478, %r1460;
	not.b32 	%r1480, %r1460;
	and.b32  	%r1481, %r1469, %r1480;
	or.b32  	%r1482, %r1479, %r1481;
	add.s32 	%r1483, %r1310, %r1451;
	add.s32 	%r1484, %r1483, %r1482;
	add.s32 	%r1485, %r1484, -1926607734;
	shf.l.wrap.b32 	%r1486, %r1485, %r1485, 20;
	add.s32 	%r1487, %r1486, %r1478;
	xor.b32  	%r1488, %r1478, %r1469;
	xor.b32  	%r1489, %r1488, %r1487;
	add.s32 	%r1490, %r1240, %r1460;
	add.s32 	%r1491, %r1490, %r1489;
	add.s32 	%r1492, %r1491, -378558;
	shf.l.wrap.b32 	%r1493, %r1492, %r1492, 4;
	add.s32 	%r1494, %r1493, %r1487;
	xor.b32  	%r1495, %r1487, %r1478;
	xor.b32  	%r1496, %r1495, %r1494;
	add.s32 	%r1497, %r1270, %r1469;
	add.s32 	%r1498, %r1497, %r1496;
	add.s32 	%r1499, %r1498, -2022574463;
	shf.l.wrap.b32 	%r1500, %r1499, %r1499, 11;
	add.s32 	%r1501, %r1500, %r1494;
	xor.b32  	%r1502, %r1494, %r1487;
	xor.b32  	%r1503, %r1502, %r1501;
	add.s32 	%r1504, %r1300, %r1478;
	add.s32 	%r1505, %r1504, %r1503;
	add.s32 	%r1506, %r1505, 1839030562;
	shf.l.wrap.b32 	%r1507, %r1506, %r1506, 16;
	add.s32 	%r1508, %r1507, %r1501;
	xor.b32  	%r1509, %r1501, %r1494;
	xor.b32  	%r1510, %r1509, %r1508;
	add.s32 	%r1511, %r1330, %r1487;
	add.s32 	%r1512, %r1511, %r1510;
	add.s32 	%r1513, %r1512, -35309556;
	shf.l.wrap.b32 	%r1514, %r1513, %r1513, 23;
	add.s32 	%r1515, %r1514, %r1508;
	xor.b32  	%r1516, %r1508, %r1501;
	xor.b32  	%r1517, %r1516, %r1515;
	add.s32 	%r1518, %r1200, %r1494;
	add.s32 	%r1519, %r1518, %r1517;
	add.s32 	%r1520, %r1519, -1530992060;
	shf.l.wrap.b32 	%r1521, %r1520, %r1520, 4;
	add.s32 	%r1522, %r1521, %r1515;
	xor.b32  	%r1523, %r1515, %r1508;
	xor.b32  	%r1524, %r1523, %r1522;
	add.s32 	%r1525, %r1230, %r1501;
	add.s32 	%r1526, %r1525, %r1524;
	add.s32 	%r1527, %r1526, 1272893353;
	shf.l.wrap.b32 	%r1528, %r1527, %r1527, 11;
	add.s32 	%r1529, %r1528, %r1522;
	xor.b32  	%r1530, %r1522, %r1515;
	xor.b32  	%r1531, %r1530, %r1529;
	add.s32 	%r1532, %r1260, %r1508;
	add.s32 	%r1533, %r1532, %r1531;
	add.s32 	%r1534, %r1533, -155497632;
	shf.l.wrap.b32 	%r1535, %r1534, %r1534, 16;
	add.s32 	%r1536, %r1535, %r1529;
	xor.b32  	%r1537, %r1529, %r1522;
	xor.b32  	%r1538, %r1537, %r1536;
	add.s32 	%r1539, %r1290, %r1515;
	add.s32 	%r1540, %r1539, %r1538;
	add.s32 	%r1541, %r1540, -1094730640;
	shf.l.wrap.b32 	%r1542, %r1541, %r1541, 23;
	add.s32 	%r1543, %r1542, %r1536;
	xor.b32  	%r1544, %r1536, %r1529;
	xor.b32  	%r1545, %r1544, %r1543;
	add.s32 	%r1546, %r1320, %r1522;
	add.s32 	%r1547, %r1546, %r1545;
	add.s32 	%r1548, %r1547, 681279174;
	shf.l.wrap.b32 	%r1549, %r1548, %r1548, 4;
	add.s32 	%r1550, %r1549, %r1543;
	xor.b32  	%r1551, %r1543, %r1536;
	xor.b32  	%r1552, %r1551, %r1550;
	add.s32 	%r1553, %r1190, %r1529;
	add.s32 	%r1554, %r1553, %r1552;
	add.s32 	%r1555, %r1554, -358537222;
	shf.l.wrap.b32 	%r1556, %r1555, %r1555, 11;
	add.s32 	%r1557, %r1556, %r1550;
	xor.b32  	%r1558, %r1550, %r1543;
	xor.b32  	%r1559, %r1558, %r1557;
	add.s32 	%r1560, %r1220, %r1536;
	add.s32 	%r1561, %r1560, %r1559;
	add.s32 	%r1562, %r1561, -722521979;
	shf.l.wrap.b32 	%r1563, %r1562, %r1562, 16;
	add.s32 	%r1564, %r1563, %r1557;
	xor.b32  	%r1565, %r1557, %r1550;
	xor.b32  	%r1566, %r1565, %r1564;
	add.s32 	%r1567, %r1250, %r1543;
	add.s32 	%r1568, %r1567, %r1566;
	add.s32 	%r1569, %r1568, 76029189;
	shf.l.wrap.b32 	%r1570, %r1569, %r1569, 23;
	add.s32 	%r1571, %r1570, %r1564;
	xor.b32  	%r1572, %r1564, %r1557;
	xor.b32  	%r1573, %r1572, %r1571;
	add.s32 	%r1574, %r1280, %r1550;
	add.s32 	%r1575, %r1574, %r1573;
	add.s32 	%r1576, %r1575, -640364487;
	shf.l.wrap.b32 	%r1577, %r1576, %r1576, 4;
	add.s32 	%r1578, %r1577, %r1571;
	xor.b32  	%r1579, %r1571, %r1564;
	xor.b32  	%r1580, %r1579, %r1578;
	add.s32 	%r1581, %r1310, %r1557;
	add.s32 	%r1582, %r1581, %r1580;
	add.s32 	%r1583, %r1582, -421815835;
	shf.l.wrap.b32 	%r1584, %r1583, %r1583, 11;
	add.s32 	%r1585, %r1584, %r1578;
	xor.b32  	%r1586, %r1578, %r1571;
	xor.b32  	%r1587, %r1586, %r1585;
	add.s32 	%r1588, %r1340, %r1564;
	add.s32 	%r1589, %r1588, %r1587;
	add.s32 	%r1590, %r1589, 530742520;
	shf.l.wrap.b32 	%r1591, %r1590, %r1590, 16;
	add.s32 	%r1592, %r1591, %r1585;
	xor.b32  	%r1593, %r1585, %r1578;
	xor.b32  	%r1594, %r1593, %r1592;
	add.s32 	%r1595, %r1210, %r1571;
	add.s32 	%r1596, %r1595, %r1594;
	add.s32 	%r1597, %r1596, -995338651;
	shf.l.wrap.b32 	%r1598, %r1597, %r1597, 23;
	add.s32 	%r1599, %r1598, %r1592;
	not.b32 	%r1600, %r1585;
	or.b32  	%r1601, %r1599, %r1600;
	xor.b32  	%r1602, %r1601, %r1592;
	add.s32 	%r1603, %r1190, %r1578;
	add.s32 	%r1604, %r1603, %r1602;
	add.s32 	%r1605, %r1604, -198630844;
	shf.l.wrap.b32 	%r1606, %r1605, %r1605, 6;
	add.s32 	%r1607, %r1606, %r1599;
	not.b32 	%r1608, %r1592;
	or.b32  	%r1609, %r1607, %r1608;
	xor.b32  	%r1610, %r1609, %r1599;
	add.s32 	%r1611, %r1260, %r1585;
	add.s32 	%r1612, %r1611, %r1610;
	add.s32 	%r1613, %r1612, 1126891415;
	shf.l.wrap.b32 	%r1614, %r1613, %r1613, 10;
	add.s32 	%r1615, %r1614, %r1607;
	not.b32 	%r1616, %r1599;
	or.b32  	%r1617, %r1615, %r1616;
	xor.b32  	%r1618, %r1617, %r1607;
	add.s32 	%r1619, %r1330, %r1592;
	add.s32 	%r1620, %r1619, %r1618;
	add.s32 	%r1621, %r1620, -1416354905;
	shf.l.wrap.b32 	%r1622, %r1621, %r1621, 15;
	add.s32 	%r1623, %r1622, %r1615;
	not.b32 	%r1624, %r1607;
	or.b32  	%r1625, %r1623, %r1624;
	xor.b32  	%r1626, %r1625, %r1615;
	add.s32 	%r1627, %r1240, %r1599;
	add.s32 	%r1628, %r1627, %r1626;
	add.s32 	%r1629, %r1628, -57434055;
	shf.l.wrap.b32 	%r1630, %r1629, %r1629, 21;
	add.s32 	%r1631, %r1630, %r1623;
	not.b32 	%r1632, %r1615;
	or.b32  	%r1633, %r1631, %r1632;
	xor.b32  	%r1634, %r1633, %r1623;
	add.s32 	%r1635, %r1310, %r1607;
	add.s32 	%r1636, %r1635, %r1634;
	add.s32 	%r1637, %r1636, 1700485571;
	shf.l.wrap.b32 	%r1638, %r1637, %r1637, 6;
	add.s32 	%r1639, %r1638, %r1631;
	not.b32 	%r1640, %r1623;
	or.b32  	%r1641, %r1639, %r1640;
	xor.b32  	%r1642, %r1641, %r1631;
	add.s32 	%r1643, %r1220, %r1615;
	add.s32 	%r1644, %r1643, %r1642;
	add.s32 	%r1645, %r1644, -1894986606;
	shf.l.wrap.b32 	%r1646, %r1645, %r1645, 10;
	add.s32 	%r1647, %r1646, %r1639;
	not.b32 	%r1648, %r1631;
	or.b32  	%r1649, %r1647, %r1648;
	xor.b32  	%r1650, %r1649, %r1639;
	add.s32 	%r1651, %r1290, %r1623;
	add.s32 	%r1652, %r1651, %r1650;
	add.s32 	%r1653, %r1652, -1051523;
	shf.l.wrap.b32 	%r1654, %r1653, %r1653, 15;
	add.s32 	%r1655, %r1654, %r1647;
	not.b32 	%r1656, %r1639;
	or.b32  	%r1657, %r1655, %r1656;
	xor.b32  	%r1658, %r1657, %r1647;
	add.s32 	%r1659, %r1200, %r1631;
	add.s32 	%r1660, %r1659, %r1658;
	add.s32 	%r1661, %r1660, -2054922799;
	shf.l.wrap.b32 	%r1662, %r1661, %r1661, 21;
	add.s32 	%r1663, %r1662, %r1655;
	not.b32 	%r1664, %r1647;
	or.b32  	%r1665, %r1663, %r1664;
	xor.b32  	%r1666, %r1665, %r1655;
	add.s32 	%r1667, %r1270, %r1639;
	add.s32 	%r1668, %r1667, %r1666;
	add.s32 	%r1669, %r1668, 1873313359;
	shf.l.wrap.b32 	%r1670, %r1669, %r1669, 6;
	add.s32 	%r1671, %r1670, %r1663;
	not.b32 	%r1672, %r1655;
	or.b32  	%r1673, %r1671, %r1672;
	xor.b32  	%r1674, %r1673, %r1663;
	add.s32 	%r1675, %r1340, %r1647;
	add.s32 	%r1676, %r1675, %r1674;
	add.s32 	%r1677, %r1676, -30611744;
	shf.l.wrap.b32 	%r1678, %r1677, %r1677, 10;
	add.s32 	%r1679, %r1678, %r1671;
	not.b32 	%r1680, %r1663;
	or.b32  	%r1681, %r1679, %r1680;
	xor.b32  	%r1682, %r1681, %r1671;
	add.s32 	%r1683, %r1250, %r1655;
	add.s32 	%r1684, %r1683, %r1682;
	add.s32 	%r1685, %r1684, -1560198380;
	shf.l.wrap.b32 	%r1686, %r1685, %r1685, 15;
	add.s32 	%r1687, %r1686, %r1679;
	not.b32 	%r1688, %r1671;
	or.b32  	%r1689, %r1687, %r1688;
	xor.b32  	%r1690, %r1689, %r1679;
	add.s32 	%r1691, %r1320, %r1663;
	add.s32 	%r1692, %r1691, %r1690;
	add.s32 	%r1693, %r1692, 1309151649;
	shf.l.wrap.b32 	%r1694, %r1693, %r1693, 21;
	add.s32 	%r1695, %r1694, %r1687;
	not.b32 	%r1696, %r1679;
	or.b32  	%r1697, %r1695, %r1696;
	xor.b32  	%r1698, %r1697, %r1687;
	add.s32 	%r1699, %r1230, %r1671;
	add.s32 	%r1700, %r1699, %r1698;
	add.s32 	%r1701, %r1700, -145523070;
	shf.l.wrap.b32 	%r1702, %r1701, %r1701, 6;
	add.s32 	%r1703, %r1702, %r1695;
	not.b32 	%r1704, %r1687;
	or.b32  	%r1705, %r1703, %r1704;
	xor.b32  	%r1706, %r1705, %r1695;
	add.s32 	%r1707, %r1300, %r1679;
	add.s32 	%r1708, %r1707, %r1706;
	add.s32 	%r1709, %r1708, -1120210379;
	shf.l.wrap.b32 	%r1710, %r1709, %r1709, 10;
	add.s32 	%r1711, %r1710, %r1703;
	not.b32 	%r1712, %r1695;
	or.b32  	%r1713, %r1711, %r1712;
	xor.b32  	%r1714, %r1713, %r1703;
	add.s32 	%r1715, %r1210, %r1687;
	add.s32 	%r1716, %r1715, %r1714;
	add.s32 	%r1717, %r1716, 718787259;
	shf.l.wrap.b32 	%r1718, %r1717, %r1717, 15;
	add.s32 	%r1719, %r1718, %r1711;
	not.b32 	%r1720, %r1703;
	or.b32  	%r1721, %r1719, %r1720;
	xor.b32  	%r1722, %r1721, %r1711;
	add.s32 	%r1723, %r1280, %r1695;
	add.s32 	%r1724, %r1723, %r1722;
	add.s32 	%r1725, %r1724, -343485551;
	shf.l.wrap.b32 	%r1726, %r1725, %r1725, 21;
	add.s32 	%r2301, %r1703, %r2301;
	add.s32 	%r1727, %r1719, %r2300;
	add.s32 	%r2300, %r1727, %r1726;
	add.s32 	%r2299, %r1719, %r2299;
	add.s32 	%r2298, %r1711, %r2298;
	add.s64 	%rd99, %rd99, 64;
	mov.b32 	%r2307, 0;
$L__BB0_22:
	setp.eq.s32 	%p16, %r2307, 0;
	@%p16 bra 	$L__BB0_25;
	cvt.s64.s32 	%rd34, %r2307;
	mov.b64 	%rd100, 0;
$L__BB0_24:
	add.s64 	%rd74, %rd99, %rd100;
	ld.local.u8 	%rs5, [%rd74];
	add.s64 	%rd75, %rd4, %rd100;
	st.local.u8 	[%rd75+24], %rs5;
	add.s64 	%rd100, %rd100, 1;
	setp.lt.u64 	%p17, %rd100, %rd34;
	@%p17 bra 	$L__BB0_24;
$L__BB0_25:
	add.s32 	%r1729, %r29, %r30;
	and.b32  	%r55, %r1729, 63;
	setp.eq.s32 	%p18, %r55, 0;
	mov.b32 	%r2316, 8;
	mov.u64 	%rd102, %rd3;
	@%p18 bra 	$L__BB0_30;
	setp.gt.u32 	%p19, %r55, 56;
	sub.s32 	%r1730, 64, %r55;
	selp.b32 	%r1731, %r1730, 8, %p19;
	cvt.u64.u32 	%rd37, %r1731;
	mov.b64 	%rd101, 0;
$L__BB0_27:
	add.s64 	%rd77, %rd3, %rd101;
	ld.local.u8 	%rs6, [%rd77];
	cvt.u64.u32 	%rd78, %r55;
	add.s64 	%rd79, %rd101, %rd78;
	add.s64 	%rd80, %rd4, %rd101;
	st.local.u8 	[%rd80+80], %rs6;
	add.s64 	%rd101, %rd79, -55;
	setp.lt.u64 	%p20, %rd101, %rd37;
	@%p20 bra 	$L__BB0_27;
	cvt.u32.u64 	%r1732, %rd37;
	add.s32 	%r1733, %r1732, %r55;
	setp.lt.u32 	%p21, %r1733, 64;
	@%p21 bra 	$L__BB0_33;
	cvt.u32.u64 	%r1734, %rd37;
	add.s64 	%rd102, %rd3, %rd37;
	sub.s32 	%r2316, 8, %r1734;
	ld.local.u32 	%r1735, [%rd4+84];
	ld.local.u32 	%r1736, [%rd4+80];
	ld.local.u32 	%r1737, [%rd4+76];
	ld.local.u32 	%r1738, [%rd4+72];
	ld.local.u32 	%r1739, [%rd4+68];
	ld.local.u32 	%r1740, [%rd4+64];
	ld.local.u32 	%r1741, [%rd4+60];
	ld.local.u32 	%r1742, [%rd4+56];
	ld.local.u32 	%r1743, [%rd4+52];
	ld.local.u32 	%r1744, [%rd4+48];
	ld.local.u32 	%r1745, [%rd4+44];
	ld.local.u32 	%r1746, [%rd4+40];
	ld.local.u32 	%r1747, [%rd4+36];
	ld.local.u32 	%r1748, [%rd4+32];
	ld.local.u32 	%r1749, [%rd4+28];
	ld.local.u32 	%r1750, [%rd4+24];
	and.b32  	%r1751, %r2299, %r2300;
	not.b32 	%r1752, %r2300;
	and.b32  	%r1753, %r2298, %r1752;
	or.b32  	%r1754, %r1753, %r1751;
	add.s32 	%r1755, %r2301, %r1754;
	add.s32 	%r1756, %r1755, %r1750;
	add.s32 	%r1757, %r1756, -680876936;
	shf.l.wrap.b32 	%r1758, %r1757, %r1757, 7;
	add.s32 	%r1759, %r1758, %r2300;
	and.b32  	%r1760, %r1759, %r2300;
	not.b32 	%r1761, %r1759;
	and.b32  	%r1762, %r2299, %r1761;
	or.b32  	%r1763, %r1760, %r1762;
	add.s32 	%r1764, %r2298, %r1749;
	add.s32 	%r1765, %r1764, %r1763;
	add.s32 	%r1766, %r1765, -389564586;
	shf.l.wrap.b32 	%r1767, %r1766, %r1766, 12;
	add.s32 	%r1768, %r1767, %r1759;
	and.b32  	%r1769, %r1768, %r1759;
	not.b32 	%r1770, %r1768;
	and.b32  	%r1771, %r2300, %r1770;
	or.b32  	%r1772, %r1769, %r1771;
	add.s32 	%r1773, %r2299, %r1748;
	add.s32 	%r1774, %r1773, %r1772;
	add.s32 	%r1775, %r1774, 606105819;
	shf.l.wrap.b32 	%r1776, %r1775, %r1775, 17;
	add.s32 	%r1777, %r1776, %r1768;
	and.b32  	%r1778, %r1777, %r1768;
	not.b32 	%r1779, %r1777;
	and.b32  	%r1780, %r1759, %r1779;
	or.b32  	%r1781, %r1778, %r1780;
	add.s32 	%r1782, %r2300, %r1747;
	add.s32 	%r1783, %r1782, %r1781;
	add.s32 	%r1784, %r1783, -1044525330;
	shf.l.wrap.b32 	%r1785, %r1784, %r1784, 22;
	add.s32 	%r1786, %r1785, %r1777;
	and.b32  	%r1787, %r1786, %r1777;
	not.b32 	%r1788, %r1786;
	and.b32  	%r1789, %r1768, %r1788;
	or.b32  	%r1790, %r1787, %r1789;
	add.s32 	%r1791, %r1746, %r1759;
	add.s32 	%r1792, %r1791, %r1790;
	add.s32 	%r1793, %r1792, -176418897;
	shf.l.wrap.b32 	%r1794, %r1793, %r1793, 7;
	add.s32 	%r1795, %r1794, %r1786;
	and.b32  	%r1796, %r1795, %r1786;
	not.b32 	%r1797, %r1795;
	and.b32  	%r1798, %r1777, %r1797;
	or.b32  	%r1799, %r1796, %r1798;
	add.s32 	%r1800, %r1745, %r1768;
	add.s32 	%r1801, %r1800, %r1799;
	add.s32 	%r1802, %r1801, 1200080426;
	shf.l.wrap.b32 	%r1803, %r1802, %r1802, 12;
	add.s32 	%r1804, %r1803, %r1795;
	and.b32  	%r1805, %r1804, %r1795;
	not.b32 	%r1806, %r1804;
	and.b32  	%r1807, %r1786, %r1806;
	or.b32  	%r1808, %r1805, %r1807;
	add.s32 	%r1809, %r1744, %r1777;
	add.s32 	%r1810, %r1809, %r1808;
	add.s32 	%r1811, %r1810, -1473231341;
	shf.l.wrap.b32 	%r1812, %r1811, %r1811, 17;
	add.s32 	%r1813, %r1812, %r1804;
	and.b32  	%r1814, %r1813, %r1804;
	not.b32 	%r1815, %r1813;
	and.b32  	%r1816, %r1795, %r1815;
	or.b32  	%r1817, %r1814, %r1816;
	add.s32 	%r1818, %r1743, %r1786;
	add.s32 	%r1819, %r1818, %r1817;
	add.s32 	%r1820, %r1819, -45705983;
	shf.l.wrap.b32 	%r1821, %r1820, %r1820, 22;
	add.s32 	%r1822, %r1821, %r1813;
	and.b32  	%r1823, %r1822, %r1813;
	not.b32 	%r1824, %r1822;
	and.b32  	%r1825, %r1804, %r1824;
	or.b32  	%r1826, %r1823, %r1825;
	add.s32 	%r1827, %r1742, %r1795;
	add.s32 	%r1828, %r1827, %r1826;
	add.s32 	%r1829, %r1828, 1770035416;
	shf.l.wrap.b32 	%r1830, %r1829, %r1829, 7;
	add.s32 	%r1831, %r1830, %r1822;
	and.b32  	%r1832, %r1831, %r1822;
	not.b32 	%r1833, %r1831;
	and.b32  	%r1834, %r1813, %r1833;
	or.b32  	%r1835, %r1832, %r1834;
	add.s32 	%r1836, %r1741, %r1804;
	add.s32 	%r1837, %r1836, %r1835;
	add.s32 	%r1838, %r1837, -1958414417;
	shf.l.wrap.b32 	%r1839, %r1838, %r1838, 12;
	add.s32 	%r1840, %r1839, %r1831;
	and.b32  	%r1841, %r1840, %r1831;
	not.b32 	%r1842, %r1840;
	and.b32  	%r1843, %r1822, %r1842;
	or.b32  	%r1844, %r1841, %r1843;
	add.s32 	%r1845, %r1740, %r1813;
	add.s32 	%r1846, %r1845, %r1844;
	add.s32 	%r1847, %r1846, -42063;
	shf.l.wrap.b32 	%r1848, %r1847, %r1847, 17;
	add.s32 	%r1849, %r1848, %r1840;
	and.b32  	%r1850, %r1849, %r1840;
	not.b32 	%r1851, %r1849;
	and.b32  	%r1852, %r1831, %r1851;
	or.b32  	%r1853, %r1850, %r1852;
	add.s32 	%r1854, %r1739, %r1822;
	add.s32 	%r1855, %r1854, %r1853;
	add.s32 	%r1856, %r1855, -1990404162;
	shf.l.wrap.b32 	%r1857, %r1856, %r1856, 22;
	add.s32 	%r1858, %r1857, %r1849;
	and.b32  	%r1859, %r1858, %r1849;
	not.b32 	%r1860, %r1858;
	and.b32  	%r1861, %r1840, %r1860;
	or.b32  	%r1862, %r1859, %r1861;
	add.s32 	%r1863, %r1738, %r1831;
	add.s32 	%r1864, %r1863, %r1862;
	add.s32 	%r1865, %r1864, 1804603682;
	shf.l.wrap.b32 	%r1866, %r1865, %r1865, 7;
	add.s32 	%r1867, %r1866, %r1858;
	and.b32  	%r1868, %r1867, %r1858;
	not.b32 	%r1869, %r1867;
	and.b32  	%r1870, %r1849, %r1869;
	or.b32  	%r1871, %r1868, %r1870;
	add.s32 	%r1872, %r1737, %r1840;
	add.s32 	%r1873, %r1872, %r1871;
	add.s32 	%r1874, %r1873, -40341101;
	shf.l.wrap.b32 	%r1875, %r1874, %r1874, 12;
	add.s32 	%r1876, %r1875, %r1867;
	and.b32  	%r1877, %r1876, %r1867;
	not.b32 	%r1878, %r1876;
	and.b32  	%r1879, %r1858, %r1878;
	or.b32  	%r1880, %r1877, %r1879;
	add.s32 	%r1881, %r1736, %r1849;
	add.s32 	%r1882, %r1881, %r1880;
	add.s32 	%r1883, %r1882, -1502002290;
	shf.l.wrap.b32 	%r1884, %r1883, %r1883, 17;
	add.s32 	%r1885, %r1884, %r1876;
	and.b32  	%r1886, %r1885, %r1876;
	not.b32 	%r1887, %r1885;
	and.b32  	%r1888, %r1867, %r1887;
	or.b32  	%r1889, %r1886, %r1888;
	add.s32 	%r1890, %r1735, %r1858;
	add.s32 	%r1891, %r1890, %r1889;
	add.s32 	%r1892, %r1891, 1236535329;
	shf.l.wrap.b32 	%r1893, %r1892, %r1892, 22;
	add.s32 	%r1894, %r1893, %r1885;
	and.b32  	%r1895, %r1894, %r1876;
	and.b32  	%r1896, %r1885, %r1878;
	or.b32  	%r1897, %r1895, %r1896;
	add.s32 	%r1898, %r1749, %r1867;
	add.s32 	%r1899, %r1898, %r1897;
	add.s32 	%r1900, %r1899, -165796510;
	shf.l.wrap.b32 	%r1901, %r1900, %r1900, 5;
	add.s32 	%r1902, %r1901, %r1894;
	and.b32  	%r1903, %r1902, %r1885;
	and.b32  	%r1904, %r1894, %r1887;
	or.b32  	%r1905, %r1903, %r1904;
	add.s32 	%r1906, %r1744, %r1876;
	add.s32 	%r1907, %r1906, %r1905;
	add.s32 	%r1908, %r1907, -1069501632;
	shf.l.wrap.b32 	%r1909, %r1908, %r1908, 9;
	add.s32 	%r1910, %r1909, %r1902;
	and.b32  	%r1911, %r1910, %r1894;
	not.b32 	%r1912, %r1894;
	and.b32  	%r1913, %r1902, %r1912;
	or.b32  	%r1914, %r1911, %r1913;
	add.s32 	%r1915, %r1739, %r1885;
	add.s32 	%r1916, %r1915, %r1914;
	add.s32 	%r1917, %r1916, 643717713;
	shf.l.wrap.b32 	%r1918, %r1917, %r1917, 14;
	add.s32 	%r1919, %r1918, %r1910;
	and.b32  	%r1920, %r1919, %r1902;
	not.b32 	%r1921, %r1902;
	and.b32  	%r1922, %r1910, %r1921;
	or.b32  	%r1923, %r1920, %r1922;
	add.s32 	%r1924, %r1750, %r1894;
	add.s32 	%r1925, %r1924, %r1923;
	add.s32 	%r1926, %r1925, -373897302;
	shf.l.wrap.b32 	%r1927, %r1926, %r1926, 20;
	add.s32 	%r1928, %r1927, %r1919;
	and.b32  	%r1929, %r1928, %r1910;
	not.b32 	%r1930, %r1910;
	and.b32  	%r1931, %r1919, %r1930;
	or.b32  	%r1932, %r1929, %r1931;
	add.s32 	%r1933, %r1745, %r1902;
	add.s32 	%r1934, %r1933, %r1932;
	add.s32 	%r1935, %r1934, -701558691;
	shf.l.wrap.b32 	%r1936, %r1935, %r1935, 5;
	add.s32 	%r1937, %r1936, %r1928;
	and.b32  	%r1938, %r1937, %r1919;
	not.b32 	%r1939, %r1919;
	and.b32  	%r1940, %r1928, %r1939;
	or.b32  	%r1941, %r1938, %r1940;
	add.s32 	%r1942, %r1740, %r1910;
	add.s32 	%r1943, %r1942, %r1941;
	add.s32 	%r1944, %r1943, 38016083;
	shf.l.wrap.b32 	%r1945, %r1944, %r1944, 9;
	add.s32 	%r1946, %r1945, %r1937;
	and.b32  	%r1947, %r1946, %r1928;
	not.b32 	%r1948, %r1928;
	and.b32  	%r1949, %r1937, %r1948;
	or.b32  	%r1950, %r1947, %r1949;
	add.s32 	%r1951, %r1735, %r1919;
	add.s32 	%r1952, %r1951, %r1950;
	add.s32 	%r1953, %r1952, -660478335;
	shf.l.wrap.b32 	%r1954, %r1953, %r1953, 14;
	add.s32 	%r1955, %r1954, %r1946;
	and.b32  	%r1956, %r1955, %r1937;
	not.b32 	%r1957, %r1937;
	and.b32  	%r1958, %r1946, %r1957;
	or.b32  	%r1959, %r1956, %r1958;
	add.s32 	%r1960, %r1746, %r1928;
	add.s32 	%r1961, %r1960, %r1959;
	add.s32 	%r1962, %r1961, -405537848;
	shf.l.wrap.b32 	%r1963, %r1962, %r1962, 20;
	add.s32 	%r1964, %r1963, %r1955;
	and.b32  	%r1965, %r1964, %r1946;
	not.b32 	%r1966, %r1946;
	and.b32  	%r1967, %r1955, %r1966;
	or.b32  	%r1968, %r1965, %r1967;
	add.s32 	%r1969, %r1741, %r1937;
	add.s32 	%r1970, %r1969, %r1968;
	add.s32 	%r1971, %r1970, 568446438;
	shf.l.wrap.b32 	%r1972, %r1971, %r1971, 5;
	add.s32 	%r1973, %r1972, %r1964;
	and.b32  	%r1974, %r1973, %r1955;
	not.b32 	%r1975, %r1955;
	and.b32  	%r1976, %r1964, %r1975;
	or.b32  	%r1977, %r1974, %r1976;
	add.s32 	%r1978, %r1736, %r1946;
	add.s32 	%r1979, %r1978, %r1977;
	add.s32 	%r1980, %r1979, -1019803690;
	shf.l.wrap.b32 	%r1981, %r1980, %r1980, 9;
	add.s32 	%r1982, %r1981, %r1973;
	and.b32  	%r1983, %r1982, %r1964;
	not.b32 	%r1984, %r1964;
	and.b32  	%r1985, %r1973, %r1984;
	or.b32  	%r1986, %r1983, %r1985;
	add.s32 	%r1987, %r1747, %r1955;
	add.s32 	%r1988, %r1987, %r1986;
	add.s32 	%r1989, %r1988, -187363961;
	shf.l.wrap.b32 	%r1990, %r1989, %r1989, 14;
	add.s32 	%r1991, %r1990, %r1982;
	and.b32  	%r1992, %r1991, %r1973;
	not.b32 	%r1993, %r1973;
	and.b32  	%r1994, %r1982, %r1993;
	or.b32  	%r1995, %r1992, %r1994;
	add.s32 	%r1996, %r1742, %r1964;
	add.s32 	%r1997, %r1996, %r1995;
	add.s32 	%r1998, %r1997, 1163531501;
	shf.l.wrap.b32 	%r1999, %r1998, %r1998, 20;
	add.s32 	%r2000, %r1999, %r1991;
	and.b32  	%r2001, %r2000, %r1982;
	not.b32 	%r2002, %r1982;
	and.b32  	%r2003, %r1991, %r2002;
	or.b32  	%r2004, %r2001, %r2003;
	add.s32 	%r2005, %r1737, %r1973;
	add.s32 	%r2006, %r2005, %r2004;
	add.s32 	%r2007, %r2006, -1444681467;
	shf.l.wrap.b32 	%r2008, %r2007, %r2007, 5;
	add.s32 	%r2009, %r2008, %r2000;
	and.b32  	%r2010, %r2009, %r1991;
	not.b32 	%r2011, %r1991;
	and.b32  	%r2012, %r2000, %r2011;
	or.b32  	%r2013, %r2010, %r2012;
	add.s32 	%r2014, %r1748, %r1982;
	add.s32 	%r2015, %r2014, %r2013;
	add.s32 	%r2016, %r2015, -51403784;
	shf.l.wrap.b32 	%r2017, %r2016, %r2016, 9;
	add.s32 	%r2018, %r2017, %r2009;
	and.b32  	%r2019, %r2018, %r2000;
	not.b32 	%r2020, %r2000;
	and.b32  	%r2021, %r2009, %r2020;
	or.b32  	%r2022, %r2019, %r2021;
	add.s32 	%r2023, %r1743, %r1991;
	add.s32 	%r2024, %r2023, %r2022;
	add.s32 	%r2025, %r2024, 1735328473;
	shf.l.wrap.b32 	%r2026, %r2025, %r2025, 14;
	add.s32 	%r2027, %r2026, %r2018;
	and.b32  	%r2028, %r2027, %r2009;
	not.b32 	%r2029, %r2009;
	and.b32  	%r2030, %r2018, %r2029;
	or.b32  	%r2031, %r2028, %r2030;
	add.s32 	%r2032, %r1738, %r2000;
	add.s32 	%r2033, %r2032, %r2031;
	add.s32 	%r2034, %r2033, -1926607734;
	shf.l.wrap.b32 	%r2035, %r2034, %r2034, 20;
	add.s32 	%r2036, %r2035, %r2027;
	xor.b32  	%r2037, %r2027, %r2018;
	xor.b32  	%r2038, %r2037, %r2036;
	add.s32 	%r2039, %r1745, %r2009;
	add.s32 	%r2040, %r2039, %r2038;
	add.s32 	%r2041, %r2040, -378558;
	shf.l.wrap.b32 	%r2042, %r2041, %r2041, 4;
	add.s32 	%r2043, %r2042, %r2036;
	xor.b32  	%r2044, %r2036, %r2027;
	xor.b32  	%r2045, %r2044, %r2043;
	add.s32 	%r2046, %r1742, %r2018;
	add.s32 	%r2047, %r2046, %r2045;
	add.s32 	%r2048, %r2047, -2022574463;
	shf.l.wrap.b32 	%r2049, %r2048, %r2048, 11;
	add.s32 	%r2050, %r2049, %r2043;
	xor.b32  	%r2051, %r2043, %r2036;
	xor.b32  	%r2052, %r2051, %r2050;
	add.s32 	%r2053, %r1739, %r2027;
	add.s32 	%r2054, %r2053, %r2052;
	add.s32 	%r2055, %r2054, 1839030562;
	shf.l.wrap.b32 	%r2056, %r2055, %r2055, 16;
	add.s32 	%r2057, %r2056, %r2050;
	xor.b32  	%r2058, %r2050, %r2043;
	xor.b32  	%r2059, %r2058, %r2057;
	add.s32 	%r2060, %r1736, %r2036;
	add.s32 	%r2061, %r2060, %r2059;
	add.s32 	%r2062, %r2061, -35309556;
	shf.l.wrap.b32 	%r2063, %r2062, %r2062, 23;
	add.s32 	%r2064, %r2063, %r2057;
	xor.b32  	%r2065, %r2057, %r2050;
	xor.b32  	%r2066, %r2065, %r2064;
	add.s32 	%r2067, %r1749, %r2043;
	add.s32 	%r2068, %r2067, %r2066;
	add.s32 	%r2069, %r2068, -1530992060;
	shf.l.wrap.b32 	%r2070, %r2069, %r2069, 4;
	add.s32 	%r2071, %r2070, %r2064;
	xor.b32  	%r2072, %r2064, %r2057;
	xor.b32  	%r2073, %r2072, %r2071;
	add.s32 	%r2074, %r1746, %r2050;
	add.s32 	%r2075, %r2074, %r2073;
	add.s32 	%r2076, %r2075, 1272893353;
	shf.l.wrap.b32 	%r2077, %r2076, %r2076, 11;
	add.s32 	%r2078, %r2077, %r2071;
	xor.b32  	%r2079, %r2071, %r2064;
	xor.b32  	%r2080, %r2079, %r2078;
	add.s32 	%r2081, %r1743, %r2057;
	add.s32 	%r2082, %r2081, %r2080;
	add.s32 	%r2083, %r2082, -155497632;
	shf.l.wrap.b32 	%r2084, %r2083, %r2083, 16;
	add.s32 	%r2085, %r2084, %r2078;
	xor.b32  	%r2086, %r2078, %r2071;
	xor.b32  	%r2087, %r2086, %r2085;
	add.s32 	%r2088, %r1740, %r2064;
	add.s32 	%r2089, %r2088, %r2087;
	add.s32 	%r2090, %r2089, -1094730640;
	shf.l.wrap.b32 	%r2091, %r2090, %r2090, 23;
	add.s32 	%r2092, %r2091, %r2085;
	xor.b32  	%r2093, %r2085, %r2078;
	xor.b32  	%r2094, %r2093, %r2092;
	add.s32 	%r2095, %r1737, %r2071;
	add.s32 	%r2096, %r2095, %r2094;
	add.s32 	%r2097, %r2096, 681279174;
	shf.l.wrap.b32 	%r2098, %r2097, %r2097, 4;
	add.s32 	%r2099, %r2098, %r2092;
	xor.b32  	%r2100, %r2092, %r2085;
	xor.b32  	%r2101, %r2100, %r2099;
	add.s32 	%r2102, %r1750, %r2078;
	add.s32 	%r2103, %r2102, %r2101;
	add.s32 	%r2104, %r2103, -358537222;
	shf.l.wrap.b32 	%r2105, %r2104, %r2104, 11;
	add.s32 	%r2106, %r2105, %r2099;
	xor.b32  	%r2107, %r2099, %r2092;
	xor.b32  	%r2108, %r2107, %r2106;
	add.s32 	%r2109, %r1747, %r2085;
	add.s32 	%r2110, %r2109, %r2108;
	add.s32 	%r2111, %r2110, -722521979;
	shf.l.wrap.b32 	%r2112, %r2111, %r2111, 16;
	add.s32 	%r2113, %r2112, %r2106;
	xor.b32  	%r2114, %r2106, %r2099;
	xor.b32  	%r2115, %r2114, %r2113;
	add.s32 	%r2116, %r1744, %r2092;
	add.s32 	%r2117, %r2116, %r2115;
	add.s32 	%r2118, %r2117, 76029189;
	shf.l.wrap.b32 	%r2119, %r2118, %r2118, 23;
	add.s32 	%r2120, %r2119, %r2113;
	xor.b32  	%r2121, %r2113, %r2106;
	xor.b32  	%r2122, %r2121, %r2120;
	add.s32 	%r2123, %r1741, %r2099;
	add.s32 	%r2124, %r2123, %r2122;
	add.s32 	%r2125, %r2124, -640364487;
	shf.l.wrap.b32 	%r2126, %r2125, %r2125, 4;
	add.s32 	%r2127, %r2126, %r2120;
	xor.b32  	%r2128, %r2120, %r2113;
	xor.b32  	%r2129, %r2128, %r2127;
	add.s32 	%r2130, %r1738, %r2106;
	add.s32 	%r2131, %r2130, %r2129;
	add.s32 	%r2132, %r2131, -421815835;
	shf.l.wrap.b32 	%r2133, %r2132, %r2132, 11;
	add.s32 	%r2134, %r2133, %r2127;
	xor.b32  	%r2135, %r2127, %r2120;
	xor.b32  	%r2136, %r2135, %r2134;
	add.s32 	%r2137, %r1735, %r2113;
	add.s32 	%r2138, %r2137, %r2136;
	add.s32 	%r2139, %r2138, 530742520;
	shf.l.wrap.b32 	%r2140, %r2139, %r2139, 16;
	add.s32 	%r2141, %r2140, %r2134;
	xor.b32  	%r2142, %r2134, %r2127;
	xor.b32  	%r2143, %r2142, %r2141;
	add.s32 	%r2144, %r1748, %r2120;
	add.s32 	%r2145, %r2144, %r2143;
	add.s32 	%r2146, %r2145, -995338651;
	shf.l.wrap.b32 	%r2147, %r2146, %r2146, 23;
	add.s32 	%r2148, %r2147, %r2141;
	not.b32 	%r2149, %r2134;
	or.b32  	%r2150, %r2148, %r2149;
	xor.b32  	%r2151, %r2150, %r2141;
	add.s32 	%r2152, %r1750, %r2127;
	add.s32 	%r2153, %r2152, %r2151;
	add.s32 	%r2154, %r2153, -198630844;
	shf.l.wrap.b32 	%r2155, %r2154, %r2154, 6;
	add.s32 	%r2156, %r2155, %r2148;
	not.b32 	%r2157, %r2141;
	or.b32  	%r2158, %r2156, %r2157;
	xor.b32  	%r2159, %r2158, %r2148;
	add.s32 	%r2160, %r1743, %r2134;
	add.s32 	%r2161, %r2160, %r2159;
	add.s32 	%r2162, %r2161, 1126891415;
	shf.l.wrap.b32 	%r2163, %r2162, %r2162, 10;
	add.s32 	%r2164, %r2163, %r2156;
	not.b32 	%r2165, %r2148;
	or.b32  	%r2166, %r2164, %r2165;
	xor.b32  	%r2167, %r2166, %r2156;
	add.s32 	%r2168, %r1736, %r2141;
	add.s32 	%r2169, %r2168, %r2167;
	add.s32 	%r2170, %r2169, -1416354905;
	shf.l.wrap.b32 	%r2171, %r2170, %r2170, 15;
	add.s32 	%r2172, %r2171, %r2164;
	not.b32 	%r2173, %r2156;
	or.b32  	%r2174, %r2172, %r2173;
	xor.b32  	%r2175, %r2174, %r2164;
	add.s32 	%r2176, %r1745, %r2148;
	add.s32 	%r2177, %r2176, %r2175;
	add.s32 	%r2178, %r2177, -57434055;
	shf.l.wrap.b32 	%r2179, %r2178, %r2178, 21;
	add.s32 	%r2180, %r2179, %r2172;
	not.b32 	%r2181, %r2164;
	or.b32  	%r2182, %r2180, %r2181;
	xor.b32  	%r2183, %r2182, %r2172;
	add.s32 	%r2184, %r1738, %r2156;
	add.s32 	%r2185, %r2184, %r2183;
	add.s32 	%r2186, %r2185, 1700485571;
	shf.l.wrap.b32 	%r2187, %r2186, %r2186, 6;
	add.s32 	%r2188, %r2187, %r2180;
	not.b32 	%r2189, %r2172;
	or.b32  	%r2190, %r2188, %r2189;
	xor.b32  	%r2191, %r2190, %r2180;
	add.s32 	%r2192, %r1747, %r2164;
	add.s32 	%r2193, %r2192, %r2191;
	add.s32 	%r2194, %r2193, -1894986606;
	shf.l.wrap.b32 	%r2195, %r2194, %r2194, 10;
	add.s32 	%r2196, %r2195, %r2188;
	not.b32 	%r2197, %r2180;
	or.b32  	%r2198, %r2196, %r2197;
	xor.b32  	%r2199, %r2198, %r2188;
	add.s32 	%r2200, %r1740, %r2172;
	add.s32 	%r2201, %r2200, %r2199;
	add.s32 	%r2202, %r2201, -1051523;
	shf.l.wrap.b32 	%r2203, %r2202, %r2202, 15;
	add.s32 	%r2204, %r2203, %r2196;
	not.b32 	%r2205, %r2188;
	or.b32  	%r2206, %r2204, %r2205;
	xor.b32  	%r2207, %r2206, %r2196;
	add.s32 	%r2208, %r1749, %r2180;
	add.s32 	%r2209, %r2208, %r2207;
	add.s32 	%r2210, %r2209, -2054922799;
	shf.l.wrap.b32 	%r2211, %r2210, %r2210, 21;
	add.s32 	%r2212, %r2211, %r2204;
	not.b32 	%r2213, %r2196;
	or.b32  	%r2214, %r2212, %r2213;
	xor.b32  	%r2215, %r2214, %r2204;
	add.s32 	%r2216, %r1742, %r2188;
	add.s32 	%r2217, %r2216, %r2215;
	add.s32 	%r2218, %r2217, 1873313359;
	shf.l.wrap.b32 	%r2219, %r2218, %r2218, 6;
	add.s32 	%r2220, %r2219, %r2212;
	not.b32 	%r2221, %r2204;
	or.b32  	%r2222, %r2220, %r2221;
	xor.b32  	%r2223, %r2222, %r2212;
	add.s32 	%r2224, %r1735, %r2196;
	add.s32 	%r2225, %r2224, %r2223;
	add.s32 	%r2226, %r2225, -30611744;
	shf.l.wrap.b32 	%r2227, %r2226, %r2226, 10;
	add.s32 	%r2228, %r2227, %r2220;
	not.b32 	%r2229, %r2212;
	or.b32  	%r2230, %r2228, %r2229;
	xor.b32  	%r2231, %r2230, %r2220;
	add.s32 	%r2232, %r1744, %r2204;
	add.s32 	%r2233, %r2232, %r2231;
	add.s32 	%r2234, %r2233, -1560198380;
	shf.l.wrap.b32 	%r2235, %r2234, %r2234, 15;
	add.s32 	%r2236, %r2235, %r2228;
	not.b32 	%r2237, %r2220;
	or.b32  	%r2238, %r2236, %r2237;
	xor.b32  	%r2239, %r2238, %r2228;
	add.s32 	%r2240, %r1737, %r2212;
	add.s32 	%r2241, %r2240, %r2239;
	add.s32 	%r2242, %r2241, 1309151649;
	shf.l.wrap.b32 	%r2243, %r2242, %r2242, 21;
	add.s32 	%r2244, %r2243, %r2236;
	not.b32 	%r2245, %r2228;
	or.b32  	%r2246, %r2244, %r2245;
	xor.b32  	%r2247, %r2246, %r2236;
	add.s32 	%r2248, %r1746, %r2220;
	add.s32 	%r2249, %r2248, %r2247;
	add.s32 	%r2250, %r2249, -145523070;
	shf.l.wrap.b32 	%r2251, %r2250, %r2250, 6;
	add.s32 	%r2252, %r2251, %r2244;
	not.b32 	%r2253, %r2236;
	or.b32  	%r2254, %r2252, %r2253;
	xor.b32  	%r2255, %r2254, %r2244;
	add.s32 	%r2256, %r1739, %r2228;
	add.s32 	%r2257, %r2256, %r2255;
	add.s32 	%r2258, %r2257, -1120210379;
	shf.l.wrap.b32 	%r2259, %r2258, %r2258, 10;
	add.s32 	%r2260, %r2259, %r2252;
	not.b32 	%r2261, %r2244;
	or.b32  	%r2262, %r2260, %r2261;
	xor.b32  	%r2263, %r2262, %r2252;
	add.s32 	%r2264, %r1748, %r2236;
	add.s32 	%r2265, %r2264, %r2263;
	add.s32 	%r2266, %r2265, 718787259;
	shf.l.wrap.b32 	%r2267, %r2266, %r2266, 15;
	add.s32 	%r2268, %r2267, %r2260;
	not.b32 	%r2269, %r2252;
	or.b32  	%r2270, %r2268, %r2269;
	xor.b32  	%r2271, %r2270, %r2260;
	add.s32 	%r2272, %r1741, %r2244;
	add.s32 	%r2273, %r2272, %r2271;
	add.s32 	%r2274, %r2273, -343485551;
	shf.l.wrap.b32 	%r2275, %r2274, %r2274, 21;
	add.s32 	%r2301, %r2252, %r2301;
	add.s32 	%r2276, %r2268, %r2300;
	add.s32 	%r2300, %r2276, %r2275;
	add.s32 	%r2299, %r2268, %r2299;
	add.s32 	%r2298, %r2260, %r2298;
	setp.eq.s32 	%p22, %r1734, 8;
	@%p22 bra 	$L__BB0_33;
$L__BB0_30:
	setp.eq.s32 	%p23, %r2316, 0;
	@%p23 bra 	$L__BB0_33;
	cvt.s64.s32 	%rd42, %r2316;
	mov.b64 	%rd103, 0;
$L__BB0_32:
	add.s64 	%rd82, %rd102, %rd103;
	ld.local.u8 	%rs7, [%rd82];
	add.s64 	%rd83, %rd4, %rd103;
	st.local.u8 	[%rd83+24], %rs7;
	add.s64 	%rd103, %rd103, 1;
	setp.lt.u64 	%p24, %rd103, %rd42;
	@%p24 bra 	$L__BB0_32;
$L__BB0_33:
	cvt.u16.u32 	%rs8, %r2301;
	and.b16  	%rs9, %rs8, 255;
	ld.global.u8 	%rs10, [%rd1];
	setp.ne.s16 	%p25, %rs10, %rs9;
	@%p25 bra 	$L__BB0_50;
	shr.u16 	%rs12, %rs8, 8;
	ld.global.u8 	%rs13, [%rd1+1];
	setp.ne.s16 	%p26, %rs13, %rs12;
	@%p26 bra 	$L__BB0_50;
	ld.global.u8 	%rs14, [%rd1+2];
	{ .reg .b16 tmp; mov.b32 {tmp, %rs15}, %r2301; }
	and.b16  	%rs16, %rs15, 255;
	setp.ne.s16 	%p27, %rs14, %rs16;
	@%p27 bra 	$L__BB0_50;
	ld.global.u8 	%rs17, [%rd1+3];
	shr.u32 	%r2277, %r2301, 24;
	cvt.u16.u32 	%rs18, %r2277;
	setp.ne.s16 	%p28, %rs17, %rs18;
	@%p28 bra 	$L__BB0_50;
	ld.global.u8 	%rs19, [%rd1+4];
	cvt.u16.u32 	%rs20, %r2300;
	and.b16  	%rs21, %rs20, 255;
	setp.ne.s16 	%p29, %rs19, %rs21;
	@%p29 bra 	$L__BB0_50;
	ld.global.u8 	%rs22, [%rd1+5];
	shr.u16 	%rs24, %rs20, 8;
	setp.ne.s16 	%p30, %rs22, %rs24;
	@%p30 bra 	$L__BB0_50;
	ld.global.u8 	%rs25, [%rd1+6];
	{ .reg .b16 tmp; mov.b32 {tmp, %rs26}, %r2300; }
	and.b16  	%rs27, %rs26, 255;
	setp.ne.s16 	%p31, %rs25, %rs27;
	@%p31 bra 	$L__BB0_50;
	ld.global.u8 	%rs28, [%rd1+7];
	shr.u32 	%r2278, %r2300, 24;
	cvt.u16.u32 	%rs29, %r2278;
	setp.ne.s16 	%p32, %rs28, %rs29;
	@%p32 bra 	$L__BB0_50;
	ld.global.u8 	%rs30, [%rd1+8];
	cvt.u16.u32 	%rs31, %r2299;
	and.b16  	%rs32, %rs31, 255;
	setp.ne.s16 	%p33, %rs30, %rs32;
	@%p33 bra 	$L__BB0_50;
	ld.global.u8 	%rs33, [%rd1+9];
	shr.u16 	%rs35, %rs31, 8;
	setp.ne.s16 	%p34, %rs33, %rs35;
	@%p34 bra 	$L__BB0_50;
	ld.global.u8 	%rs36, [%rd1+10];
	{ .reg .b16 tmp; mov.b32 {tmp, %rs37}, %r2299; }
	and.b16  	%rs38, %rs37, 255;
	setp.ne.s16 	%p35, %rs36, %rs38;
	@%p35 bra 	$L__BB0_50;
	ld.global.u8 	%rs39, [%rd1+11];
	shr.u32 	%r2279, %r2299, 24;
	cvt.u16.u32 	%rs40, %r2279;
	setp.ne.s16 	%p36, %rs39, %rs40;
	@%p36 bra 	$L__BB0_50;
	ld.global.u8 	%rs41, [%rd1+12];
	cvt.u16.u32 	%rs42, %r2298;
	and.b16  	%rs43, %rs42, 255;
	setp.ne.s16 	%p37, %rs41, %rs43;
	@%p37 bra 	$L__BB0_50;
	ld.global.u8 	%rs44, [%rd1+13];
	shr.u16 	%rs46, %rs42, 8;
	setp.ne.s16 	%p38, %rs44, %rs46;
	@%p38 bra 	$L__BB0_50;
	ld.global.u8 	%rs47, [%rd1+14];
	{ .reg .b16 tmp; mov.b32 {tmp, %rs48}, %r2298; }
	and.b16  	%rs49, %rs48, 255;
	setp.ne.s16 	%p39, %rs47, %rs49;
	@%p39 bra 	$L__BB0_50;
	ld.global.u8 	%rs50, [%rd1+15];
	shr.u32 	%r2280, %r2298, 24;
	cvt.u16.u32 	%rs51, %r2280;
	setp.ne.s16 	%p40, %rs50, %rs51;
	@%p40 bra 	$L__BB0_50;
	ld.param.u64 	%rd87, [_Z9cudaCrackPhP4WordiPi_param_3];
	cvta.to.global.u64 	%rd84, %rd87;
	st.global.u32 	[%rd84], %r2281;
	bra.uni 	$L__BB0_51;
$L__BB0_50:
	add.s32 	%r2281, %r2281, %r3;
	setp.lt.s32 	%p41, %r2281, %r71;
	@%p41 bra 	$L__BB0_2;
$L__BB0_51:
	ret;

}


// ===== COMPILED SASS (sm_100) =====

	.target	sm_100

	.elftype	@"ET_EXEC"


//--------------------- .note.nv.tkinfo           --------------------------
	.section	.note.nv.tkinfo,"",@"SHT_NOTE"
	.sectionflags	@"SHF_NOTE_NV_TKINFO"
	.tkinfo
        /*0018*/ 	.word	0x00000002
        /*0030*/ 	.string	""
        /*0030*/ 	.string	"ptxas"
        /*0030*/ 	.string	"Cuda compilation tools, release 13.0, V13.0.88"
        /*0030*/ 	.string	"Build cuda_13.0.r13.0/compiler.36424714_0"
        /*0030*/ 	.string	"-arch sm_100 -m 64 "



//--------------------- .note.nv.cuinfo           --------------------------
	.section	.note.nv.cuinfo,"",@"SHT_NOTE"
	.sectionflags	@"SHF_NOTE_NV_CUINFO"
        /*0018*/ 	.short	0x0002
        /*001a*/ 	.short	0x0064
        /*001c*/ 	.short	0x0082
	.zero		2


//--------------------- .nv.info                  --------------------------
	.section	.nv.info,"",@"SHT_CUDA_INFO"
	.align	4


	//----- nvinfo : EIATTR_REGCOUNT
	.align		4
        /*0000*/ 	.byte	0x04, 0x2f
        /*0002*/ 	.short	(.L_1 - .L_0)
	.align		4
.L_0:
        /*0004*/ 	.word	index@(_Z9cudaCrackPhP4WordiPi)
        /*0008*/ 	.word	0x00000025


	//----- nvinfo : EIATTR_FRAME_SIZE
	.align		4
.L_1:
        /*000c*/ 	.byte	0x04, 0x11
        /*000e*/ 	.short	(.L_3 - .L_2)
	.align		4
.L_2:
        /*0010*/ 	.word	index@(_Z9cudaCrackPhP4WordiPi)
        /*0014*/ 	.word	0x000000e0


	//----- nvinfo : EIATTR_MIN_STACK_SIZE
	.align		4
.L_3:
        /*0018*/ 	.byte	0x04, 0x12
        /*001a*/ 	.short	(.L_5 - .L_4)
	.align		4
.L_4:
        /*001c*/ 	.word	index@(_Z9cudaCrackPhP4WordiPi)
        /*0020*/ 	.word	0x000000e0
.L_5:


//--------------------- .nv.compat                --------------------------
	.section	.nv.compat,"",@"SHT_CUDA_COMPAT_INFO"
	.align	4
        /*0000*/ 	.byte	0x02, 0x09, 0x00, 0x00, 0x02, 0x02, 0x01, 0x00, 0x02, 0x05, 0x05, 0x00, 0x03, 0x07, 0x01, 0x01
        /*0010*/ 	.byte	0x02, 0x03, 0x00, 0x00, 0x02, 0x06, 0x01, 0x00, 0x04, 0x0b, 0x08, 0x00, 0x09, 0x00, 0x00, 0x00
        /*0020*/ 	.byte	0x00, 0x00, 0x00, 0x00


//--------------------- .nv.info._Z9cudaCrackPhP4WordiPi --------------------------
	.section	.nv.info._Z9cudaCrackPhP4WordiPi,"",@"SHT_CUDA_INFO"
	.sectionflags	@""
	.align	4


	//----- nvinfo : EIATTR_CUDA_API_VERSION
	.align		4
        /*0000*/ 	.byte	0x04, 0x37
        /*0002*/ 	.short	(.L_7 - .L_6)
.L_6:
        /*0004*/ 	.word	0x00000082


	//----- nvinfo : EIATTR_KPARAM_INFO
	.align		4
.L_7:
        /*0008*/ 	.byte	0x04, 0x17
        /*000a*/ 	.short	(.L_9 - .L_8)
.L_8:
        /*000c*/ 	.word	0x00000000
        /*0010*/ 	.short	0x0003
        /*0012*/ 	.short	0x0018
        /*0014*/ 	.byte	0x00, 0xf5, 0x21, 0x00


	//----- nvinfo : EIATTR_KPARAM_INFO
	.align		4
.L_9:
        /*0018*/ 	.byte	0x04, 0x17
        /*001a*/ 	.short	(.L_11 - .L_10)
.L_10:
        /*001c*/ 	.word	0x00000000
        /*0020*/ 	.short	0x0002
        /*0022*/ 	.short	0x0010
        /*0024*/ 	.byte	0x00, 0xf0, 0x11, 0x00


	//----- nvinfo : EIATTR_KPARAM_INFO
	.align		4
.L_11:
        /*0028*/ 	.byte	0x04, 0x17
        /*002a*/ 	.short	(.L_13 - .L_12)
.L_12:
        /*002c*/ 	.word	0x00000000
        /*0030*/ 	.short	0x0001
        /*0032*/ 	.short	0x0008
        /*0034*/ 	.byte	0x00, 0xf5, 0x21, 0x00


	//----- nvinfo : EIATTR_KPARAM_INFO
	.align		4
.L_13:
        /*0038*/ 	.byte	0x04, 0x17
        /*003a*/ 	.short	(.L_15 - .L_14)
.L_14:
        /*003c*/ 	.word	0x00000000
        /*0040*/ 	.short	0x0000
        /*0042*/ 	.short	0x0000
        /*0044*/ 	.byte	0x00, 0xf5, 0x21, 0x00


	//----- nvinfo : EIATTR_SPARSE_MMA_MASK
	.align		4
.L_15:
        /*0048*/ 	.byte	0x03, 0x50
        /*004a*/ 	.short	0x0000


	//----- nvinfo : EIATTR_MAXREG_COUNT
	.align		4
        /*004c*/ 	.byte	0x03, 0x1b
        /*004e*/ 	.short	0x00ff


	//----- nvinfo : EIATTR_MERCURY_ISA_VERSION
	.align		4
        /*0050*/ 	.byte	0x03, 0x5f
        /*0052*/ 	.short	0x0101


	//----- nvinfo : EIATTR_VRC_CTA_INIT_COUNT
	.align		4
        /*0054*/ 	.byte	0x02, 0x4a
	.zero		1
	.zero		1


	//----- nvinfo : EIATTR_EXIT_INSTR_OFFSETS
	.align		4
        /*0058*/ 	.byte	0x04, 0x1c
        /*005a*/ 	.short	(.L_17 - .L_16)


	//   ....[0]....
.L_16:
        /*005c*/ 	.word	0x000000e0


	//   ....[1]....
        /*0060*/ 	.word	0x00006940


	//   ....[2]....
        /*0064*/ 	.word	0x00006970


	//----- nvinfo : EIATTR_CRS_STACK_SIZE
	.align		4
.L_17:
        /*0068*/ 	.byte	0x04, 0x1e
        /*006a*/ 	.short	(.L_19 - .L_18)
.L_18:
        /*006c*/ 	.word	0x00000000


	//----- nvinfo : EIATTR_CBANK_PARAM_SIZE
	.align		4
.L_19:
        /*0070*/ 	.byte	0x03, 0x19
        /*0072*/ 	.short	0x0020


	//----- nvinfo : EIATTR_PARAM_CBANK
	.align		4
        /*0074*/ 	.byte	0x04, 0x0a
        /*0076*/ 	.short	(.L_21 - .L_20)
	.align		4
.L_20:
        /*0078*/ 	.word	index@(.nv.constant0._Z9cudaCrackPhP4WordiPi)
        /*007c*/ 	.short	0x0380
        /*007e*/ 	.short	0x0020


	//----- nvinfo : EIATTR_SW_WAR
	.align		4
.L_21:
        /*0080*/ 	.byte	0x04, 0x36
        /*0082*/ 	.short	(.L_23 - .L_22)
.L_22:
        /*0084*/ 	.word	0x00000008
.L_23:


//--------------------- .nv.callgraph             --------------------------
	.section	.nv.callgraph,"",@"SHT_CUDA_CALLGRAPH"
	.align	4
	.sectionentsize	8
	.align		4
        /*0000*/ 	.word	0x00000000
	.align		4
        /*0004*/ 	.word	0xffffffff
	.align		4
        /*0008*/ 	.word	0x00000000
	.align		4
        /*000c*/ 	.word	0xfffffffe
	.align		4
        /*0010*/ 	.word	0x00000000
	.align		4
        /*0014*/ 	.word	0xfffffffd
	.align		4
        /*0018*/ 	.word	0x00000000
	.align		4
        /*001c*/ 	.word	0xfffffffc


//--------------------- .text._Z9cudaCrackPhP4WordiPi --------------------------
	.section	.text._Z9cudaCrackPhP4WordiPi,"ax",@progbits
	.align	128
        .global         _Z9cudaCrackPhP4WordiPi
        .type           _Z9cudaCrackPhP4WordiPi,@function
        .size           _Z9cudaCrackPhP4WordiPi,(.L_x_33 - _Z9cudaCrackPhP4WordiPi)
        .other          _Z9cudaCrackPhP4WordiPi,@"STO_CUDA_ENTRY STV_DEFAULT"
_Z9cudaCrackPhP4WordiPi:
.text._Z9cudaCrackPhP4WordiPi:
[----:B------:R-:W0:Y:S01]  /*0000*/  LDC R1, c[0x0][0x37c] ;  /* 0x0000df00ff017b82 */ /* 0x000e220000000800 */
[----:B------:R-:W1:Y:S01]  /*0010*/  S2R R20, SR_TID.X ;  /* 0x0000000000147919 */ /* 0x000e620000002100 */
[----:B------:R-:W2:Y:S06]  /*0020*/  LDCU UR5, c[0x0][0x2fc] ;  /* 0x00005f80ff0577ac */ /* 0x000eac0008000800 */
[----:B------:R-:W1:Y:S01]  /*0030*/  S2UR UR8, SR_CTAID.X ;  /* 0x00000000000879c3 */ /* 0x000e620000002500 */
[----:B0-----:R-:W-:Y:S01]  /*0040*/  VIADD R1, R1, 0xffffff20 ;  /* 0xffffff2001017836 */ /* 0x001fe20000000000 */
[----:B------:R-:W0:Y:S04]  /*0050*/  LDCU UR6, c[0x0][0x360] ;  /* 0x00006c00ff0677ac */ /* 0x000e280008000800 */
[----:B------:R-:W-:Y:S01]  /*0060*/  R2UR UR7, R1 ;  /* 0x00000000010772ca */ /* 0x000fe200000e0000 */
[----:B------:R-:W3:Y:S01]  /*0070*/  LDCU UR9, c[0x0][0x390] ;  /* 0x00007200ff0977ac */ /* 0x000ee20008000800 */
[----:B------:R-:W1:Y:S01]  /*0080*/  LDC R3, c[0x0][0x360] ;  /* 0x0000d800ff037b82 */ /* 0x000e620000000800 */
[----:B------:R-:W4:Y:S10]  /*0090*/  LDCU UR4, c[0x0][0x2f8] ;  /* 0x00005f00ff0477ac */ /* 0x000f340008000800 */
[----:B----4-:R-:W-:Y:S01]  /*00a0*/  UIADD3 UR12, UP0, UPT, UR7, UR4, URZ ;  /* 0x00000004070c7290 */ /* 0x010fe2000ff1e0ff */
[----:B-1----:R-:W-:-:S05]  /*00b0*/  IMAD R20, R3, UR8, R20 ;  /* 0x0000000803147c24 */ /* 0x002fca000f8e0214 */
[----:B---3--:R-:W-:Y:S01]  /*00c0*/  ISETP.GE.AND P0, PT, R20, UR9, PT ;  /* 0x0000000914007c0c */ /* 0x008fe2000bf06270 */
[----:B--2---:R-:W-:-:S12]  /*00d0*/  UIADD3.X UR9, UPT, UPT, URZ, UR5, URZ, UP0, !UPT ;  /* 0x00000005ff097290 */ /* 0x004fd800087fe4ff */
[----:B0-----:R-:W-:Y:S05]  /*00e0*/  @P0 EXIT ;  /* 0x000000000000094d */ /* 0x001fea0003800000 */
[----:B------:R-:W0:Y:S01]  /*00f0*/  LDCU UR5, c[0x0][0x370] ;  /* 0x00006e00ff0577ac */ /* 0x000e220008000800 */
[----:B------:R-:W-:Y:S01]  /*0100*/  UIADD3 UR8, UPT, UPT, -UR4, UR12, URZ ;  /* 0x0000000c04087290 */ /* 0x000fe2000fffe1ff */
[----:B------:R-:W1:Y:S01]  /*0110*/  LDCU.64 UR10, c[0x0][0x358] ;  /* 0x00006b00ff0a77ac */ /* 0x000e620008000a00 */
[----:B------:R-:W-:Y:S02]  /*0120*/  UIADD3 UR7, UPT, UPT, UR7, 0x80, URZ ;  /* 0x0000008007077890 */ /* 0x000fe4000fffe0ff */
[----:B0-----:R-:W-:-:S12]  /*0130*/  UIMAD UR4, UR6, UR5, URZ ;  /* 0x00000005060472a4 */ /* 0x001fd8000f8e02ff */
.L_x_31:
[----:B------:R-:W0:Y:S02]  /*0140*/  LDC.64 R12, c[0x0][0x388] ;  /* 0x0000e200ff0c7b82 */ /* 0x000e240000000a00 */
[----:B0-----:R-:W-:-:S05]  /*0150*/  IMAD.WIDE R6, R20, 0x84, R12 ;  /* 0x0000008414067825 */ /* 0x001fca00078e020c */
[----:B-1----:R-:W2:Y:S01]  /*0160*/  LDG.E R8, desc[UR10][R6.64+0x80] ;  /* 0x0000800a06087981 */ /* 0x002ea2000c1e1900 */
[----:B------:R-:W-:Y:S01]  /*0170*/  BSSY.RECONVERGENT B0, `(.L_x_0) ;  /* 0x0000205000007945 */ /* 0x000fe20003800200 */
[----:B------:R-:W-:Y:S02]  /*0180*/  IMAD.MOV.U32 R9, RZ, RZ, RZ ;  /* 0x000000ffff097224 */ /* 0x000fe400078e00ff */
[----:B------:R-:W-:Y:S02]  /*0190*/  IMAD.MOV.U32 R21, RZ, RZ, 0x67452301 ;  /* 0x67452301ff157424 */ /* 0x000fe400078e00ff */
[----:B------:R-:W-:Y:S02]  /*01a0*/  IMAD.MOV.U32 R2, RZ, RZ, -0x10325477 ;  /* 0xefcdab89ff027424 */ /* 0x000fe400078e00ff */
[----:B------:R-:W-:Y:S02]  /*01b0*/  IMAD.MOV.U32 R3, RZ, RZ, -0x67452302 ;  /* 0x98badcfeff037424 */ /* 0x000fe400078e00ff */
[----:B------:R-:W-:-:S02]  /*01c0*/  IMAD.MOV.U32 R0, RZ, RZ, 0x10325476 ;  /* 0x10325476ff007424 */ /* 0x000fc400078e00ff */
[----:B------:R-:W-:Y:S01]  /*01d0*/  IMAD.MOV.U32 R4, RZ, RZ, RZ ;  /* 0x000000ffff047224 */ /* 0x000fe200078e00ff */
[----:B--2---:R-:W-:-:S13]  /*01e0*/  ISETP.GE.AND P0, PT, R8, 0x1, PT ;  /* 0x000000010800780c */ /* 0x004fda0003f06270 */
[----:B------:R-:W-:Y:S05]  /*01f0*/  @!P0 BRA `(.L_x_1) ;  /* 0x0000001c00f08947 */ /* 0x000fea0003800000 */
[----:B------:R-:W-:Y:S01]  /*0200*/  ISETP.GE.U32.AND P0, PT, R8, 0x40, PT ;  /* 0x000000400800780c */ /* 0x000fe20003f06070 */
[----:B------:R-:W-:Y:S01]  /*0210*/  BSSY.RECONVERGENT B1, `(.L_x_2) ;  /* 0x00001b8000017945 */ /* 0x000fe20003800200 */
[----:B------:R-:W-:Y:S02]  /*0220*/  IMAD.MOV.U32 R5, RZ, RZ, R6 ;  /* 0x000000ffff057224 */ /* 0x000fe400078e0006 */
[----:B------:R-:W-:Y:S02]  /*0230*/  IMAD.MOV.U32 R21, RZ, RZ, 0x67452301 ;  /* 0x67452301ff157424 */ /* 0x000fe400078e00ff */
[----:B------:R-:W-:Y:S02]  /*0240*/  IMAD.MOV.U32 R2, RZ, RZ, -0x10325477 ;  /* 0xefcdab89ff027424 */ /* 0x000fe400078e00ff */
[----:B------:R-:W-:Y:S02]  /*0250*/  IMAD.MOV.U32 R3, RZ, RZ, -0x67452302 ;  /* 0x98badcfeff037424 */ /* 0x000fe400078e00ff */
[----:B------:R-:W-:-:S02]  /*0260*/  IMAD.MOV.U32 R0, RZ, RZ, 0x10325476 ;  /* 0x10325476ff007424 */ /* 0x000fc400078e00ff */
[----:B------:R-:W-:Y:S01]  /*0270*/  IMAD.MOV.U32 R15, RZ, RZ, R8 ;  /* 0x000000ffff0f7224 */ /* 0x000fe200078e0008 */
[----:B------:R-:W-:Y:S06]  /*0280*/  @!P0 BRA `(.L_x_3) ;  /* 0x0000001800c08947 */ /* 0x000fec0003800000 */
[----:B------:R-:W-:Y:S01]  /*0290*/  SHF.R.S32.HI R3, RZ, 0x1f, R20 ;  /* 0x0000001fff037819 */ /* 0x000fe20000011414 */
[----:B------:R-:W-:Y:S01]  /*02a0*/  IMAD.WIDE.U32 R12, R20, 0x84, R12 ;  /* 0x00000084140c7825 */ /* 0x000fe200078e000c */
[----:B------:R-:W-:Y:S03]  /*02b0*/  BSSY.RECONVERGENT B2, `(.L_x_3) ;  /* 0x00001ad000027945 */ /* 0x000fe60003800200 */
[----:B------:R-:W-:Y:S01]  /*02c0*/  IMAD R3, R3, 0x84, RZ ;  /* 0x0000008403037824 */ /* 0x000fe200078e02ff */
[----:B------:R-:W-:Y:S01]  /*02d0*/  LOP3.LUT P2, RZ, R12, 0x3, RZ, 0xc0, !PT ;  /* 0x000000030cff7812 */ /* 0x000fe2000784c0ff */
[----:B------:R-:W-:Y:S02]  /*02e0*/  IMAD.MOV.U32 R21, RZ, RZ, 0x67452301 ;  /* 0x67452301ff157424 */ /* 0x000fe400078e00ff */
[----:B------:R-:W-:Y:S02]  /*02f0*/  IMAD.IADD R10, R13, 0x1, R3 ;  /* 0x000000010d0a7824 */ /* 0x000fe400078e0203 */
[----:B------:R-:W-:-:S02]  /*0300*/  IMAD.MOV.U32 R2, RZ, RZ, -0x10325477 ;  /* 0xefcdab89ff027424 */ /* 0x000fc400078e00ff */
[----:B------:R-:W-:Y:S02]  /*0310*/  IMAD.MOV.U32 R3, RZ, RZ, -0x67452302 ;  /* 0x98badcfeff037424 */ /* 0x000fe400078e00ff */
[----:B------:R-:W-:Y:S02]  /*0320*/  IMAD.MOV.U32 R0, RZ, RZ, 0x10325476 ;  /* 0x10325476ff007424 */ /* 0x000fe400078e00ff */
[----:B------:R-:W-:-:S07]  /*0330*/  IMAD.MOV.U32 R13, RZ, RZ, R8 ;  /* 0x000000ffff0d7224 */ /* 0x000fce00078e0008 */
.L_x_6:
[----:B------:R-:W-:Y:S01]  /*0340*/  BSSY.RECONVERGENT B3, `(.L_x_4) ;  /* 0x0000087000037945 */ /* 0x000fe20003800200 */
[----:B------:R-:W-:Y:S02]  /*0350*/  IMAD.MOV.U32 R6, RZ, RZ, R5 ;  /* 0x000000ffff067224 */ /* 0x000fe400078e0005 */
[----:B------:R-:W-:Y:S02]  /*0360*/  IMAD.MOV.U32 R4, RZ, RZ, R12 ;  /* 0x000000ffff047224 */ /* 0x000fe400078e000c */
[----:B------:R-:W-:Y:S01]  /*0370*/  IMAD.MOV.U32 R5, RZ, RZ, R10 ;  /* 0x000000ffff057224 */ /* 0x000fe200078e000a */
[----:B------:R-:W-:Y:S06]  /*0380*/  @!P2 BRA `(.L_x_5) ;  /* 0x000000080008a947 */ /* 0x000fec0003800000 */
[----:B------:R-:W2:Y:S04]  /*0390*/  LDG.E.U8 R29, desc[UR10][R6.64] ;  /* 0x0000000a061d7981 */ /* 0x000ea8000c1e1100 */
[----:B------:R-:W3:Y:S04]  /*03a0*/  LDG.E.U8 R9, desc[UR10][R6.64+0x3] ;  /* 0x0000030a06097981 */ /* 0x000ee8000c1e1100 */
[----:B------:R-:W4:Y:S04]  /*03b0*/  LDG.E.U8 R11, desc[UR10][R6.64+0x4] ;  /* 0x0000040a060b7981 */ /* 0x000f28000c1e1100 */
[----:B------:R-:W5:Y:S04]  /*03c0*/  LDG.E.U8 R14, desc[UR10][R6.64+0x5] ;  /* 0x0000050a060e7981 */ /* 0x000f68000c1e1100 */
        /* <DEDUP_REMOVED lines=19> */
[----:B--2---:R-:W-:Y:S04]  /*0500*/  STL.U8 [UR8], R29 ;  /* 0x0000001dff007987 */ /* 0x004fe80008100008 */
[----:B---3--:R0:W-:Y:S04]  /*0510*/  STL.U8 [UR8+0x3], R9 ;  /* 0x00000309ff007987 */ /* 0x0081e80008100008 */
[----:B----4-:R1:W-:Y:S04]  /*0520*/  STL.U8 [UR8+0x4], R11 ;  /* 0x0000040bff007987 */ /* 0x0103e80008100008 */
[----:B-----5:R2:W-:Y:S04]  /*0530*/  STL.U8 [UR8+0x5], R14 ;  /* 0x0000050eff007987 */ /* 0x0205e80008100008 */
[----:B------:R3:W-:Y:S04]  /*0540*/  STL.U8 [UR8+0x6], R15 ;  /* 0x0000060fff007987 */ /* 0x0007e80008100008 */
        /* <DEDUP_REMOVED lines=11> */
[----:B0-----:R-:W5:Y:S04]  /*0600*/  LDG.E.U8 R9, desc[UR10][R6.64+0x14] ;  /* 0x0000140a06097981 */ /* 0x001f68000c1e1100 */
[----:B-1----:R-:W5:Y:S04]  /*0610*/  LDG.E.U8 R11, desc[UR10][R6.64+0x15] ;  /* 0x0000150a060b7981 */ /* 0x002f68000c1e1100 */
[----:B--2---:R-:W2:Y:S04]  /*0620*/  LDG.E.U8 R14, desc[UR10][R6.64+0x16] ;  /* 0x0000160a060e7981 */ /* 0x004ea8000c1e1100 */
[----:B---3--:R-:W3:Y:S04]  /*0630*/  LDG.E.U8 R15, desc[UR10][R6.64+0x17] ;  /* 0x0000170a060f7981 */ /* 0x008ee8000c1e1100 */
[----:B----4-:R-:W4:Y:S04]  /*0640*/  LDG.E.U8 R16, desc[UR10][R6.64+0x18] ;  /* 0x0000180a06107981 */ /* 0x010f28000c1e1100 */
[----:B-----5:R-:W5:Y:S04]  /*0650*/  LDG.E.U8 R17, desc[UR10][R6.64+0x19] ;  /* 0x0000190a06117981 */ /* 0x020f68000c1e1100 */
        /* <DEDUP_REMOVED lines=10> */
[----:B------:R0:W-:Y:S04]  /*0700*/  STL.U8 [UR8+0x1], R4 ;  /* 0x00000104ff007987 */ /* 0x0001e80008100008 */
[----:B------:R1:W-:Y:S04]  /*0710*/  STL.U8 [UR8+0x2], R5 ;  /* 0x00000205ff007987 */ /* 0x0003e80008100008 */
[----:B0-----:R-:W5:Y:S04]  /*0720*/  LDG.E.U8 R4, desc[UR10][R6.64+0x12] ;  /* 0x0000120a06047981 */ /* 0x001f68000c1e1100 */
[----:B-1----:R-:W5:Y:S04]  /*0730*/  LDG.E.U8 R5, desc[UR10][R6.64+0x13] ;  /* 0x0000130a06057981 */ /* 0x002f68000c1e1100 */
[----:B------:R0:W-:Y:S04]  /*0740*/  STL.U8 [UR8+0x24], R30 ;  /* 0x0000241eff007987 */ /* 0x0001e80008100008 */
[----:B------:R1:W-:Y:S04]  /*0750*/  STL.U8 [UR8+0x25], R31 ;  /* 0x0000251fff007987 */ /* 0x0003e80008100008 */
[----:B------:R1:W-:Y:S04]  /*0760*/  STL.U8 [UR8+0x26], R32 ;  /* 0x00002620ff007987 */ /* 0x0003e80008100008 */
[----:B------:R1:W-:Y:S04]  /*0770*/  STL.U8 [UR8+0x27], R33 ;  /* 0x00002721ff007987 */ /* 0x0003e80008100008 */
[----:B------:R1:W-:Y:S04]  /*0780*/  STL.U8 [UR8+0x28], R34 ;  /* 0x00002822ff007987 */ /* 0x0003e80008100008 */
[----:B0-----:R-:W5:Y:S04]  /*0790*/  LDG.E.U8 R30, desc[UR10][R6.64+0x3a] ;  /* 0x00003a0a061e7981 */ /* 0x001f68000c1e1100 */
[----:B-1----:R-:W5:Y:S04]  /*07a0*/  LDG.E.U8 R31, desc[UR10][R6.64+0x3b] ;  /* 0x00003b0a061f7981 */ /* 0x002f68000c1e1100 */
[----:B------:R-:W5:Y:S04]  /*07b0*/  LDG.E.U8 R32, desc[UR10][R6.64+0x3c] ;  /* 0x00003c0a06207981 */ /* 0x000f68000c1e1100 */
[----:B------:R-:W5:Y:S04]  /*07c0*/  LDG.E.U8 R33, desc[UR10][R6.64+0x3d] ;  /* 0x00003d0a06217981 */ /* 0x000f68000c1e1100 */
[----:B------:R-:W5:Y:S04]  /*07d0*/  LDG.E.U8 R34, desc[UR10][R6.64+0x3e] ;  /* 0x00003e0a06227981 */ /* 0x000f68000c1e1100 */
[----:B------:R0:W-:Y:S04]  /*07e0*/  STL.U8 [UR8+0x14], R9 ;  /* 0x00001409ff007987 */ /* 0x0001e80008100008 */
[----:B------:R1:W-:Y:S04]  /*07f0*/  STL.U8 [UR8+0x15], R11 ;  /* 0x0000150bff007987 */ /* 0x0003e80008100008 */
[----:B--2---:R2:W-:Y:S04]  /*0800*/  STL.U8 [UR8+0x16], R14 ;  /* 0x0000160eff007987 */ /* 0x0045e80008100008 */
        /* <DEDUP_REMOVED lines=33> */
[----:B------:R-:W-:Y:S04]  /*0a20*/  STL.U8 [UR8+0x3a], R30 ;  /* 0x00003a1eff007987 */ /* 0x000fe80008100008 */
[----:B------:R-:W-:Y:S04]  /*0a30*/  STL.U8 [UR8+0x3b], R31 ;  /* 0x00003b1fff007987 */ /* 0x000fe80008100008 */
[----:B------:R-:W-:Y:S04]  /*0a40*/  STL.U8 [UR8+0x3c], R32 ;  /* 0x00003c20ff007987 */ /* 0x000fe80008100008 */
[----:B------:R-:W-:Y:S04]  /*0a50*/  STL.U8 [UR8+0x3d], R33 ;  /* 0x00003d21ff007987 */ /* 0x000fe80008100008 */
[----:B------:R-:W-:Y:S04]  /*0a60*/  STL.U8 [UR8+0x3e], R34 ;  /* 0x00003e22ff007987 */ /* 0x000fe80008100008 */
[----:B------:R-:W-:Y:S04]  /*0a70*/  STL.U8 [UR8+0x2a], R9 ;  /* 0x00002a09ff007987 */ /* 0x000fe80008100008 */
[----:B------:R-:W-:Y:S04]  /*0a80*/  STL.U8 [UR8+0x2b], R11 ;  /* 0x00002b0bff007987 */ /* 0x000fe80008100008 */
[----:B--2---:R-:W-:Y:S04]  /*0a90*/  STL.U8 [UR8+0x2c], R14 ;  /* 0x00002c0eff007987 */ /* 0x004fe80008100008 */
[----:B---3--:R-:W-:Y:S04]  /*0aa0*/  STL.U8 [UR8+0x2d], R15 ;  /* 0x00002d0fff007987 */ /* 0x008fe80008100008 */
[----:B----4-:R-:W-:Y:S04]  /*0ab0*/  STL.U8 [UR8+0x2e], R16 ;  /* 0x00002e10ff007987 */ /* 0x010fe80008100008 */
[----:B-----5:R-:W-:Y:S04]  /*0ac0*/  STL.U8 [UR8+0x2f], R17 ;  /* 0x00002f11ff007987 */ /* 0x020fe80008100008 */
[----:B------:R-:W-:Y:S04]  /*0ad0*/  STL.U8 [UR8+0x30], R18 ;  /* 0x00003012ff007987 */ /* 0x000fe80008100008 */
        /* <DEDUP_REMOVED lines=9> */
[----:B------:R0:W-:Y:S04]  /*0b70*/  STL.U8 [UR8+0x3f], R4 ;  /* 0x00003f04ff007987 */ /* 0x0001e80008100008 */
[----:B------:R1:W-:Y:S01]  /*0b80*/  STL.U8 [UR8+0x29], R5 ;  /* 0x00002905ff007987 */ /* 0x0003e20008100008 */
[----:B0-----:R-:W-:-:S02]  /*0b90*/  IMAD.U32 R4, RZ, RZ, UR12 ;  /* 0x0000000cff047e24 */ /* 0x001fc4000f8e00ff */
[----:B-1----:R-:W-:-:S07]  /*0ba0*/  IMAD.U32 R5, RZ, RZ, UR9 ;  /* 0x00000009ff057e24 */ /* 0x002fce000f8e00ff */
.L_x_5:
[----:B------:R-:W-:Y:S05]  /*0bb0*/  BSYNC.RECONVERGENT B3 ;  /* 0x0000000000037941 */ /* 0x000fea0003800200 */
.L_x_4:
[----:B------:R-:W2:Y:S04]  /*0bc0*/  LD.E R28, desc[UR10][R4.64] ;  /* 0x0000000a041c7980 */ /* 0x000ea8000c101900 */
[----:B------:R-:W3:Y:S04]  /*0bd0*/  LD.E R19, desc[UR10][R4.64+0x4] ;  /* 0x0000040a04137980 */ /* 0x000ee8000c101900 */
[----:B------:R-:W4:Y:S04]  /*0be0*/  LD.E R16, desc[UR10][R4.64+0x8] ;  /* 0x0000080a04107980 */ /* 0x000f28000c101900 */
[----:B------:R-:W5:Y:S04]  /*0bf0*/  LD.E R23, desc[UR10][R4.64+0xc] ;  /* 0x00000c0a04177980 */ /* 0x000f68000c101900 */
        /* <DEDUP_REMOVED lines=11> */
[----:B------:R0:W5:Y:S01]  /*0cb0*/  LD.E R29, desc[UR10][R4.64+0x3c] ;  /* 0x00003c0a041d7980 */ /* 0x000162000c101900 */
[----:B------:R-:W-:-:S02]  /*0cc0*/  LOP3.LUT R30, R3, R2, R0, 0xe2, !PT ;  /* 0x00000002031e7212 */ /* 0x000fc400078ee200 */
[----:B------:R-:W-:-:S05]  /*0cd0*/  IADD3 R12, P1, PT, R12, 0x40, RZ ;  /* 0x000000400c0c7810 */ /* 0x000fca0007f3e0ff */
[----:B------:R-:W-:Y:S01]  /*0ce0*/  IMAD.X R10, RZ, RZ, R10, P1 ;  /* 0x000000ffff0a7224 */ /* 0x000fe200008e060a */
[----:B--2---:R-:W-:-:S05]  /*0cf0*/  IADD3 R30, PT, PT, R28, R21, R30 ;  /* 0x000000151c1e7210 */ /* 0x004fca0007ffe01e */
[----:B------:R-:W-:-:S05]  /*0d00*/  VIADD R31, R30, 0xd76aa478 ;  /* 0xd76aa4781e1f7836 */ /* 0x000fca0000000000 */
[----:B------:R-:W-:-:S04]  /*0d10*/  LEA.HI R30, R31, R2, R31, 0x7 ;  /* 0x000000021f1e7211 */ /* 0x000fc800078f381f */
[----:B------:R-:W-:-:S04]  /*0d20*/  LOP3.LUT R31, R3, R30, R2, 0xb8, !PT ;  /* 0x0000001e031f7212 */ /* 0x000fc800078eb802 */
[----:B---3--:R-:W-:-:S05]  /*0d30*/  IADD3 R31, PT, PT, R31, R0, R19 ;  /* 0x000000001f1f7210 */ /* 0x008fca0007ffe013 */
[----:B------:R-:W-:-:S05]  /*0d40*/  VIADD R31, R31, 0xe8c7b756 ;  /* 0xe8c7b7561f1f7836 */ /* 0x000fca0000000000 */
[----:B------:R-:W-:-:S04]  /*0d50*/  LEA.HI R31, R31, R30, R31, 0xc ;  /* 0x0000001e1f1f7211 */ /* 0x000fc800078f601f */
[----:B------:R-:W-:-:S04]  /*0d60*/  LOP3.LUT R32, R2, R31, R30, 0xb8, !PT ;  /* 0x0000001f02207212 */ /* 0x000fc800078eb81e */
[----:B----4-:R-:W-:-:S05]  /*0d70*/  IADD3 R32, PT, PT, R32, R3, R16 ;  /* 0x0000000320207210 */ /* 0x010fca0007ffe010 */
[----:B------:R-:W-:-:S05]  /*0d80*/  VIADD R32, R32, 0x242070db ;  /* 0x242070db20207836 */ /* 0x000fca0000000000 */
[----:B0-----:R-:W-:-:S04]  /*0d90*/  LEA.HI R4, R32, R31, R32, 0x11 ;  /* 0x0000001f20047211 */ /* 0x001fc800078f8820 */
[----:B------:R-:W-:-:S04]  /*0da0*/  LOP3.LUT R5, R30, R4, R31, 0xb8, !PT ;  /* 0x000000041e057212 */ /* 0x000fc800078eb81f */
[----:B-----5:R-:W-:-:S05]  /*0db0*/  IADD3 R5, PT, PT, R5, R2, R23 ;  /* 0x0000000205057210 */ /* 0x020fca0007ffe017 */
[----:B------:R-:W-:-:S05]  /*0dc0*/  VIADD R5, R5, 0xc1bdceee ;  /* 0xc1bdceee05057836 */ /* 0x000fca0000000000 */
[----:B------:R-:W-:-:S04]  /*0dd0*/  LEA.HI R5, R5, R4, R5, 0x16 ;  /* 0x0000000405057211 */ /* 0x000fc800078fb005 */
[----:B------:R-:W-:-:S04]  /*0de0*/  LOP3.LUT R32, R31, R5, R4, 0xb8, !PT ;  /* 0x000000051f207212 */ /* 0x000fc800078eb804 */
[----:B------:R-:W-:-:S05]  /*0df0*/  IADD3 R32, PT, PT, R32, R30, R9 ;  /* 0x0000001e20207210 */ /* 0x000fca0007ffe009 */
        /* <DEDUP_REMOVED lines=226> */
[----:B------:R-:W-:Y:S01]  /*1c20*/  LOP3.LUT R18, R15, R4, R22, 0x2d, !PT ;  /* 0x000000040f127212 */ /* 0x000fe200078e2d16 */
[----:B------:R-:W-:-:S03]  /*1c30*/  IMAD.IADD R21, R4, 0x1, R21 ;  /* 0x0000000104157824 */ /* 0x000fc600078e0215 */
[----:B------:R-:W-:-:S05]  /*1c40*/  IADD3 R18, PT, PT, R18, R11, R19 ;  /* 0x0000000b12127210 */ /* 0x000fca0007ffe013 */
[----:B------:R-:W-:-:S05]  /*1c50*/  VIADD R5, R18, 0xbd3af235 ;  /* 0xbd3af23512057836 */ /* 0x000fca0000000000 */
[----:B------:R-:W-:-:S04]  /*1c60*/  LEA.HI R9, R5, R4, R5, 0xa ;  /* 0x0000000405097211 */ /* 0x000fc800078f5005 */
[----:B------:R-:W-:Y:S01]  /*1c70*/  LOP3.LUT R5, R4, R9, R15, 0x2d, !PT ;  /* 0x0000000904057212 */ /* 0x000fe200078e2d0f */
[----:B------:R-:W-:-:S03]  /*1c80*/  IMAD.IADD R0, R9, 0x1, R0 ;  /* 0x0000000109007824 */ /* 0x000fc600078e0200 */
[----:B------:R-:W-:-:S05]  /*1c90*/  IADD3 R5, PT, PT, R5, R16, R22 ;  /* 0x0000001005057210 */ /* 0x000fca0007ffe016 */
[----:B------:R-:W-:Y:S01]  /*1ca0*/  VIADD R16, R5, 0x2ad7d2bb ;  /* 0x2ad7d2bb05107836 */ /* 0x000fe20000000000 */
[----:B------:R-:W-:-:S04]  /*1cb0*/  IADD3 R5, P0, PT, R6, 0x40, RZ ;  /* 0x0000004006057810 */ /* 0x000fc80007f1e0ff */
[----:B------:R-:W-:Y:S01]  /*1cc0*/  LEA.HI R16, R16, R9, R16, 0xf ;  /* 0x0000000910107211 */ /* 0x000fe200078f7810 */
[----:B------:R-:W-:Y:S01]  /*1cd0*/  IMAD.X R7, RZ, RZ, R7, P0 ;  /* 0x000000ffff077224 */ /* 0x000fe200000e0607 */
[----:B------:R-:W-:Y:S02]  /*1ce0*/  ISETP.GT.U32.AND P0, PT, R13, 0x7f, PT ;  /* 0x0000007f0d00780c */ /* 0x000fe40003f04070 */
[----:B------:R-:W-:Y:S01]  /*1cf0*/  LOP3.LUT R6, R9, R16, R4, 0x2d, !PT ;  /* 0x0000001009067212 */ /* 0x000fe200078e2d04 */
[C---:B------:R-:W-:Y:S02]  /*1d00*/  IMAD.IADD R11, R16.reuse, 0x1, R2 ;  /* 0x00000001100b7824 */ /* 0x040fe400078e0202 */
[----:B------:R-:W-:Y:S01]  /*1d10*/  IMAD.IADD R3, R16, 0x1, R3 ;  /* 0x0000000110037824 */ /* 0x000fe200078e0203 */
[----:B------:R-:W-:Y:S01]  /*1d20*/  IADD3 R6, PT, PT, R6, R14, R15 ;  /* 0x0000000e06067210 */ /* 0x000fe20007ffe00f */
[----:B------:R-:W-:-:S04]  /*1d30*/  VIADD R15, R13, 0xffffffc0 ;  /* 0xffffffc00d0f7836 */ /* 0x000fc80000000000 */
[----:B------:R-:W-:Y:S02]  /*1d40*/  VIADD R6, R6, 0xeb86d391 ;  /* 0xeb86d39106067836 */ /* 0x000fe40000000000 */
[----:B------:R-:W-:-:S03]  /*1d50*/  IMAD.MOV.U32 R13, RZ, RZ, R15 ;  /* 0x000000ffff0d7224 */ /* 0x000fc600078e000f */
[----:B------:R-:W-:Y:S01]  /*1d60*/  LEA.HI R2, R6, R11, R6, 0x15 ;  /* 0x0000000b06027211 */ /* 0x000fe200078fa806 */
[----:B------:R-:W-:Y:S06]  /*1d70*/  @P0 BRA `(.L_x_6) ;  /* 0xffffffe400700947 */ /* 0x000fec000383ffff */
[----:B------:R-:W-:Y:S05]  /*1d80*/  BSYNC.RECONVERGENT B2 ;  /* 0x0000000000027941 */ /* 0x000fea0003800200 */
.L_x_3:
[----:B------:R-:W-:Y:S05]  /*1d90*/  BSYNC.RECONVERGENT B1 ;  /* 0x0000000000017941 */ /* 0x000fea0003800200 */
.L_x_2:
[----:B------:R-:W-:Y:S01]  /*1da0*/  ISETP.NE.AND P0, PT, R15, RZ, PT ;  /* 0x000000ff0f00720c */ /* 0x000fe20003f05270 */
[----:B------:R-:W-:Y:S01]  /*1db0*/  IMAD.SHL.U32 R4, R8, 0x8, RZ ;  /* 0x0000000808047824 */ /* 0x000fe200078e00ff */
[----:B------:R-:W-:-:S11]  /*1dc0*/  SHF.R.U32.HI R9, RZ, 0x1d, R8 ;  /* 0x0000001dff097819 */ /* 0x000fd60000011608 */
[----:B------:R-:W-:Y:S05]  /*1dd0*/  @!P0 BRA `(.L_x_1) ;  /* 0x0000000000f88947 */ /* 0x000fea0003800000 */
[----:B------:R-:W-:Y:S01]  /*1de0*/  ISETP.GT.U32.AND P0, PT, R15, RZ, PT ;  /* 0x000000ff0f00720c */ /* 0x000fe20003f04070 */
[----:B------:R-:W-:Y:S02]  /*1df0*/  IMAD.MOV.U32 R6, RZ, RZ, RZ ;  /* 0x000000ffff067224 */ /* 0x000fe400078e00ff */
[----:B------:R-:W-:Y:S01]  /*1e00*/  IMAD.MOV.U32 R16, RZ, RZ, RZ ;  /* 0x000000ffff107224 */ /* 0x000fe200078e00ff */
[----:B------:R-:W-:-:S13]  /*1e10*/  ISETP.GT.U32.AND.EX P0, PT, RZ, RZ, PT, P0 ;  /* 0x000000ffff00720c */ /* 0x000fda0003f04100 */
[----:B------:R-:W-:-:S05]  /*1e20*/  @!P0 IADD3 R10, P1, PT, R5, R6, RZ ;  /* 0x00000006050a8210 */ /* 0x000fca0007f3e0ff */
[----:B------:R-:W-:-:S05]  /*1e30*/  @!P0 IMAD.X R11, R7, 0x1, R16, P1 ;  /* 0x00000001070b8824 */ /* 0x000fca00008e0610 */
[----:B------:R-:W2:Y:S01]  /*1e40*/  @!P0 LDG.E.U8 R10, desc[UR10][R10.64] ;  /* 0x0000000a0a0a8981 */ /* 0x000ea2000c1e1100 */
[----:B------:R-:W-:Y:S01]  /*1e50*/  @!P0 IMAD.IADD R13, R1, 0x1, R6 ;  /* 0x00000001010d8824 */ /* 0x000fe200078e0206 */
[----:B------:R-:W-:Y:S01]  /*1e60*/  BSSY.RECONVERGENT B1, `(.L_x_7) ;  /* 0x000001e000017945 */ /* 0x000fe20003800200 */
[----:B------:R-:W-:Y:S02]  /*1e70*/  @!P0 IMAD.MOV.U32 R6, RZ, RZ, 0x1 ;  /* 0x00000001ff068424 */ /* 0x000fe400078e00ff */
[----:B------:R-:W-:-:S03]  /*1e80*/  @!P0 IMAD.MOV.U32 R16, RZ, RZ, RZ ;  /* 0x000000ffff108224 */ /* 0x000fc600078e00ff */
[CC--:B------:R-:W-:Y:S02]  /*1e90*/  IADD3 R8, P3, PT, R15.reuse, -R6.reuse, RZ ;  /* 0x800000060f087210 */ /* 0x0c0fe40007f7e0ff */
[----:B------:R-:W-:Y:S02]  /*1ea0*/  ISETP.GT.U32.AND P2, PT, R15, R6, PT ;  /* 0x000000060f00720c */ /* 0x000fe40003f44070 */
[----:B------:R-:W-:Y:S01]  /*1eb0*/  ISETP.LE.U32.AND P1, PT, R8, 0x3, PT ;  /* 0x000000030800780c */ /* 0x000fe20003f23070 */
[----:B------:R-:W-:Y:S01]  /*1ec0*/  IMAD.X R8, RZ, RZ, ~R16, P3 ;  /* 0x000000ffff087224 */ /* 0x000fe200018e0e10 */
[----:B------:R-:W-:-:S04]  /*1ed0*/  ISETP.GT.U32.AND.EX P2, PT, RZ, R16, PT, P2 ;  /* 0x00000010ff00720c */ /* 0x000fc80003f44120 */
[----:B------:R-:W-:Y:S01]  /*1ee0*/  ISETP.LE.U32.OR.EX P1, PT, R8, RZ, !P2, P1 ;  /* 0x000000ff0800720c */ /* 0x000fe20005723510 */
[----:B--2---:R0:W-:-:S12]  /*1ef0*/  @!P0 STL.U8 [R13+0xa0], R10 ;  /* 0x0000a00a0d008387 */ /* 0x0041d80000100000 */
[----:B------:R-:W-:Y:S05]  /*1f00*/  @P1 BRA `(.L_x_8) ;  /* 0x00000000004c1947 */ /* 0x000fea0003800000 */
[----:B------:R-:W-:Y:S02]  /*1f10*/  IADD3 R19, P1, PT, R15, -0x3, RZ ;  /* 0xfffffffd0f137810 */ /* 0x000fe40007f3e0ff */
[----:B------:R-:W-:-:S03]  /*1f20*/  PLOP3.LUT P0, PT, PT, PT, PT, 0x8, 0x80 ;  /* 0x000000000080781c */ /* 0x000fc60003f0e170 */
[----:B------:R-:W-:-:S10]  /*1f30*/  IMAD.X R23, RZ, RZ, -0x1, P1 ;  /* 0xffffffffff177424 */ /* 0x000fd400008e06ff */
.L_x_9:
[----:B0-----:R-:W-:-:S05]  /*1f40*/  IADD3 R10, P1, PT, R5, R6, RZ ;  /* 0x00000006050a7210 */ /* 0x001fca0007f3e0ff */
[----:B------:R-:W-:-:S05]  /*1f50*/  IMAD.X R11, R7, 0x1, R16, P1 ;  /* 0x00000001070b7824 */ /* 0x000fca00008e0610 */
[----:B-1----:R-:W2:Y:S04]  /*1f60*/  LDG.E.U8 R8, desc[UR10][R10.64] ;  /* 0x0000000a0a087981 */ /* 0x002ea8000c1e1100 */
[----:B------:R-:W3:Y:S04]  /*1f70*/  LDG.E.U8 R12, desc[UR10][R10.64+0x1] ;  /* 0x0000010a0a0c7981 */ /* 0x000ee8000c1e1100 */
[----:B------:R-:W4:Y:S04]  /*1f80*/  LDG.E.U8 R13, desc[UR10][R10.64+0x2] ;  /* 0x0000020a0a0d7981 */ /* 0x000f28000c1e1100 */
[----:B------:R-:W5:Y:S01]  /*1f90*/  LDG.E.U8 R14, desc[UR10][R10.64+0x3] ;  /* 0x0000030a0a0e7981 */ /* 0x000f62000c1e1100 */
[----:B------:R-:W-:Y:S01]  /*1fa0*/  IMAD.IADD R17, R1, 0x1, R6 ;  /* 0x0000000101117824 */ /* 0x000fe200078e0206 */
[----:B------:R-:W-:-:S05]  /*1fb0*/  IADD3 R6, P1, PT, R6, 0x4, RZ ;  /* 0x0000000406067810 */ /* 0x000fca0007f3e0ff */
[----:B------:R-:W-:Y:S01]  /*1fc0*/  IMAD.X R16, RZ, RZ, R16, P1 ;  /* 0x000000ffff107224 */ /* 0x000fe200008e0610 */
[----:B------:R-:W-:-:S04]  /*1fd0*/  ISETP.GE.U32.AND P1, PT, R6, R19, PT ;  /* 0x000000130600720c */ /* 0x000fc80003f26070 */
[----:B------:R-:W-:Y:S01]  /*1fe0*/  ISETP.GE.U32.AND.EX P1, PT, R16, R23, PT, P1 ;  /* 0x000000171000720c */ /* 0x000fe20003f26110 */
[----:B--2---:R1:W-:Y:S04]  /*1ff0*/  STL.U8 [R17+0xa0], R8 ;  /* 0x0000a00811007387 */ /* 0x0043e80000100000 */
[----:B---3--:R1:W-:Y:S04]  /*2000*/  STL.U8 [R17+0xa1], R12 ;  /* 0x0000a10c11007387 */ /* 0x0083e80000100000 */
[----:B----4-:R1:W-:Y:S04]  /*2010*/  STL.U8 [R17+0xa2], R13 ;  /* 0x0000a20d11007387 */ /* 0x0103e80000100000 */
[----:B-----5:R1:W-:Y:S01]  /*2020*/  STL.U8 [R17+0xa3], R14 ;  /* 0x0000a30e11007387 */ /* 0x0203e20000100000 */
[----:B------:R-:W-:Y:S05]  /*2030*/  @!P1 BRA `(.L_x_9) ;  /* 0xfffffffc00c09947 */ /* 0x000fea000383ffff */
.L_x_8:
[----:B------:R-:W-:Y:S05]  /*2040*/  BSYNC.RECONVERGENT B1 ;  /* 0x0000000000017941 */ /* 0x000fea0003800200 */
.L_x_7:
[CC--:B-1----:R-:W-:Y:S02]  /*2050*/  IADD3 R8, P3, PT, R15.reuse, -R6.reuse, RZ ;  /* 0x800000060f087210 */ /* 0x0c2fe40007f7e0ff */
[----:B------:R-:W-:Y:S02]  /*2060*/  ISETP.GT.U32.AND P2, PT, R15, R6, PT ;  /* 0x000000060f00720c */ /* 0x000fe40003f44070 */
[----:B------:R-:W-:Y:S01]  /*2070*/  ISETP.LE.U32.AND P1, PT, R8, 0x1, PT ;  /* 0x000000010800780c */ /* 0x000fe20003f23070 */
[----:B------:R-:W-:Y:S01]  /*2080*/  IMAD.X R8, RZ, RZ, ~R16, P3 ;  /* 0x000000ffff087224 */ /* 0x000fe200018e0e10 */
[----:B------:R-:W-:-:S04]  /*2090*/  ISETP.GT.U32.AND.EX P2, PT, RZ, R16, PT, P2 ;  /* 0x00000010ff00720c */ /* 0x000fc80003f44120 */
[----:B------:R-:W-:-:S13]  /*20a0*/  ISETP.LE.U32.OR.EX P1, PT, R8, RZ, !P2, P1 ;  /* 0x000000ff0800720c */ /* 0x000fda0005723510 */
[----:B------:R-:W-:Y:S01]  /*20b0*/  @!P1 IADD3 R12, P2, PT, R5, R6, RZ ;  /* 0x00000006050c9210 */ /* 0x000fe20007f5e0ff */
[----:B------:R-:W-:Y:S01]  /*20c0*/  @!P1 IMAD.IADD R8, R1, 0x1, R6 ;  /* 0x0000000101089824 */ /* 0x000fe200078e0206 */
[----:B------:R-:W-:Y:S02]  /*20d0*/  @!P1 IADD3 R6, P3, PT, R6, 0x2, RZ ;  /* 0x0000000206069810 */ /* 0x000fe40007f7e0ff */
[----:B------:R-:W-:Y:S01]  /*20e0*/  @!P1 PLOP3.LUT P0, PT, PT, PT, PT, 0x8, 0x80 ;  /* 0x000000000080981c */ /* 0x000fe20003f0e170 */
[--C-:B0-----:R-:W-:Y:S01]  /*20f0*/  @!P1 IMAD.X R13, R7, 0x1, R16.reuse, P2 ;  /* 0x00000001070d9824 */ /* 0x101fe200010e0610 */
[----:B------:R-:W-:Y:S01]  /*2100*/  ISETP.LT.U32.AND P2, PT, R6, R15, PT ;  /* 0x0000000f0600720c */ /* 0x000fe20003f41070 */
[----:B------:R-:W-:-:S05]  /*2110*/  @!P1 IMAD.X R16, RZ, RZ, R16, P3 ;  /* 0x000000ffff109224 */ /* 0x000fca00018e0610 */
[----:B------:R-:W-:-:S13]  /*2120*/  ISETP.LT.U32.OR.EX P0, PT, R16, RZ, P0, P2 ;  /* 0x000000ff1000720c */ /* 0x000fda0000701520 */
[----:B------:R-:W-:Y:S02]  /*2130*/  @P0 IADD3 R10, P2, PT, R5, R6, RZ ;  /* 0x00000006050a0210 */ /* 0x000fe40007f5e0ff */
[----:B------:R-:W2:Y:S03]  /*2140*/  @!P1 LDG.E.U8 R5, desc[UR10][R12.64] ;  /* 0x0000000a0c059981 */ /* 0x000ea6000c1e1100 */
[----:B------:R-:W-:Y:S02]  /*2150*/  @P0 IMAD.X R11, R7, 0x1, R16, P2 ;  /* 0x00000001070b0824 */ /* 0x000fe400010e0610 */
[----:B------:R-:W3:Y:S04]  /*2160*/  @!P1 LDG.E.U8 R7, desc[UR10][R12.64+0x1] ;  /* 0x0000010a0c079981 */ /* 0x000ee8000c1e1100 */
[----:B------:R-:W4:Y:S01]  /*2170*/  @P0 LDG.E.U8 R10, desc[UR10][R10.64] ;  /* 0x0000000a0a0a0981 */ /* 0x000f22000c1e1100 */
[----:B------:R-:W-:-:S03]  /*2180*/  @P0 IMAD.IADD R15, R1, 0x1, R6 ;  /* 0x00000001010f0824 */ /* 0x000fc600078e0206 */
[----:B--2---:R0:W-:Y:S04]  /*2190*/  @!P1 STL.U8 [R8+0xa0], R5 ;  /* 0x0000a00508009387 */ /* 0x0041e80000100000 */
[----:B---3--:R0:W-:Y:S04]  /*21a0*/  @!P1 STL.U8 [R8+0xa1], R7 ;  /* 0x0000a10708009387 */ /* 0x0081e80000100000 */
[----:B----4-:R0:W-:Y:S02]  /*21b0*/  @P0 STL.U8 [R15+0xa0], R10 ;  /* 0x0000a00a0f000387 */ /* 0x0101e40000100000 */
.L_x_1:
[----:B------:R-:W-:Y:S05]  /*21c0*/  BSYNC.RECONVERGENT B0 ;  /* 0x0000000000007941 */ /* 0x000fea0003800200 */
.L_x_0:
[----:B------:R-:W1:Y:S01]  /*21d0*/  LDCU UR5, c[0x0][0x2f8] ;  /* 0x00005f00ff0577ac */ /* 0x000e620008000800 */
[----:B------:R-:W-:Y:S01]  /*21e0*/  IMAD.U32 R27, RZ, RZ, UR12 ;  /* 0x0000000cff1b7e24 */ /* 0x000fe2000f8e00ff */
[----:B------:R-:W-:Y:S01]  /*21f0*/  PRMT R6, R9, 0x3340, RZ ;  /* 0x0000334009067816 */ /* 0x000fe200000000ff */
[----:B0-----:R-:W-:Y:S01]  /*2200*/  IMAD.MOV.U32 R8, RZ, RZ, 0x80 ;  /* 0x00000080ff087424 */ /* 0x001fe200078e00ff */
[----:B------:R-:W-:Y:S01]  /*2210*/  PRMT R5, RZ, 0x3340, RZ ;  /* 0x00003340ff057816 */ /* 0x000fe200000000ff */
[----:B------:R-:W-:Y:S01]  /*2220*/  VIADD R27, R27, 0x40 ;  /* 0x000000401b1b7836 */ /* 0x000fe20000000000 */
[----:B------:R-:W-:Y:S01]  /*2230*/  CS2R R10, SRZ ;  /* 0x00000000000a7805 */ /* 0x000fe2000001ff00 */
[----:B------:R-:W-:Y:S01]  /*2240*/  IMAD.MOV.U32 R9, RZ, RZ, RZ ;  /* 0x000000ffff097224 */ /* 0x000fe200078e00ff */
[----:B------:R-:W-:Y:S01]  /*2250*/  PRMT R5, R6, 0x5410, R5 ;  /* 0x0000541006057816 */ /* 0x000fe20000000005 */
[----:B------:R-:W-:Y:S01]  /*2260*/  BSSY.RECONVERGENT B1, `(.L_x_10) ;  /* 0x00002de000017945 */ /* 0x000fe20003800200 */
[----:B------:R-:W-:-:S03]  /*2270*/  SHF.R.U32.HI R22, RZ, 0x3, R4 ;  /* 0x00000003ff167819 */ /* 0x000fc60000011604 */
[----:B------:R-:W-:Y:S01]  /*2280*/  BSSY.RELIABLE B0, `(.L_x_11) ;  /* 0x000012d000007945 */ /* 0x000fe20003800100 */
[C---:B------:R-:W-:Y:S02]  /*2290*/  LOP3.LUT P0, R12, R22.reuse, 0x3f, RZ, 0xc0, !PT ;  /* 0x0000003f160c7812 */ /* 0x040fe4000780c0ff */
[----:B------:R-:W-:Y:S01]  /*22a0*/  IADD3 R6, PT, PT, -R22, 0x37, RZ ;  /* 0x0000003716067810 */ /* 0x000fe20007ffe1ff */
[----:B-1----:R-:W-:-:S03]  /*22b0*/  VIADD R7, R27, -UR5 ;  /* 0x800000051b077c36 */ /* 0x002fc60008000000 */
[----:B------:R-:W-:Y:S02]  /*22c0*/  LOP3.LUT R6, R6, 0x3f, RZ, 0xc0, !PT ;  /* 0x0000003f06067812 */ /* 0x000fe400078ec0ff */
[----:B------:R0:W-:Y:S03]  /*22d0*/  STL.128 [R7], R8 ;  /* 0x0000000807007387 */ /* 0x0001e60000100c00 */
[----:B------:R-:W-:Y:S01]  /*22e0*/  VIADD R23, R6, 0x1 ;  /* 0x0000000106177836 */ /* 0x000fe20000000000 */
[----:B------:R0:W-:Y:S03]  /*22f0*/  STL.128 [R7+0x10], RZ ;  /* 0x000010ff07007387 */ /* 0x0001e60000100c00 */
[----:B------:R-:W-:Y:S01]  /*2300*/  IMAD.MOV.U32 R24, RZ, RZ, R23 ;  /* 0x000000ffff187224 */ /* 0x000fe200078e0017 */
[----:B------:R0:W-:Y:S04]  /*2310*/  STL.128 [R7+0x20], RZ ;  /* 0x000020ff07007387 */ /* 0x0001e80000100c00 */
[----:B------:R0:W-:Y:S04]  /*2320*/  STL.128 [R7+0x30], RZ ;  /* 0x000030ff07007387 */ /* 0x0001e80000100c00 */
[----:B------:R0:W-:Y:S01]  /*2330*/  STL.64 [R1+0x80], R4 ;  /* 0x0000800401007387 */ /* 0x0001e20000100a00 */
[----:B------:R-:W-:Y:S05]  /*2340*/  @!P0 BRA `(.L_x_12) ;  /* 0x0000001000808947 */ /* 0x000fea0003800000 */
[----:B0-----:R-:W-:Y:S01]  /*2350*/  IMAD.IADD R4, R23, 0x1, R12 ;  /* 0x0000000117047824 */ /* 0x001fe200078e020c */
[----:B------:R-:W-:Y:S01]  /*2360*/  IADD3 R24, PT, PT, -R12, 0x40, RZ ;  /* 0x000000400c187810 */ /* 0x000fe20007ffe1ff */
[----:B------:R-:W-:Y:S01]  /*2370*/  BSSY.RECONVERGENT B2, `(.L_x_13) ;  /* 0x000000e000027945 */ /* 0x000fe20003800200 */
[----:B------:R-:W-:Y:S02]  /*2380*/  IMAD.MOV.U32 R8, RZ, RZ, RZ ;  /* 0x000000ffff087224 */ /* 0x000fe400078e00ff */
[----:B------:R-:W-:Y:S01]  /*2390*/  ISETP.GT.U32.AND P0, PT, R4, 0x40, PT ;  /* 0x000000400400780c */ /* 0x000fe20003f04070 */
[----:B------:R-:W-:-:S03]  /*23a0*/  IMAD.MOV.U32 R4, RZ, RZ, RZ ;  /* 0x000000ffff047224 */ /* 0x000fc600078e00ff */
[----:B------:R-:W-:-:S09]  /*23b0*/  SEL R24, R24, R23, P0 ;  /* 0x0000001718187207 */ /* 0x000fd20000000000 */
.L_x_14:
[----:B0-----:R-:W-:-:S06]  /*23c0*/  IMAD.IADD R5, R4, 0x1, R7 ;  /* 0x0000000104057824 */ /* 0x001fcc00078e0207 */
[----:B------:R-:W2:Y:S01]  /*23d0*/  LDL.U8 R5, [R5] ;  /* 0x0000000005057983 */ /* 0x000ea20000100000 */
[----:B------:R-:W-:Y:S02]  /*23e0*/  IADD3 R6, PT, PT, R1, R12, R4 ;  /* 0x0000000c01067210 */ /* 0x000fe40007ffe004 */
[----:B------:R-:W-:-:S05]  /*23f0*/  IADD3 R4, P0, PT, R4, 0x1, RZ ;  /* 0x0000000104047810 */ /* 0x000fca0007f1e0ff */
[----:B------:R-:W-:Y:S01]  /*2400*/  IMAD.X R8, RZ, RZ, R8, P0 ;  /* 0x000000ffff087224 */ /* 0x000fe200000e0608 */
[----:B------:R-:W-:-:S04]  /*2410*/  ISETP.GE.U32.AND P0, PT, R4, R24, PT ;  /* 0x000000180400720c */ /* 0x000fc80003f06070 */
[----:B------:R-:W-:Y:S01]  /*2420*/  ISETP.GE.U32.AND.EX P0, PT, R8, RZ, PT, P0 ;  /* 0x000000ff0800720c */ /* 0x000fe20003f06100 */
[----:B--2---:R0:W-:-:S12]  /*2430*/  STL.U8 [R6+0xa0], R5 ;  /* 0x0000a00506007387 */ /* 0x0041d80000100000 */
[----:B------:R-:W-:Y:S05]  /*2440*/  @!P0 BRA `(.L_x_14) ;  /* 0xfffffffc00dc8947 */ /* 0x000fea000383ffff */
[----:B------:R-:W-:Y:S05]  /*2450*/  BSYNC.RECONVERGENT B2 ;  /* 0x0000000000027941 */ /* 0x000fea0003800200 */
.L_x_13:
[----:B------:R-:W-:-:S05]  /*2460*/  IMAD.IADD R12, R12, 0x1, R24 ;  /* 0x000000010c0c7824 */ /* 0x000fca00078e0218 */
[----:B------:R-:W-:-:S13]  /*2470*/  ISETP.GE.U32.AND P0, PT, R12, 0x40, PT ;  /* 0x000000400c00780c */ /* 0x000fda0003f06070 */
[----:B------:R-:W-:Y:S05]  /*2480*/  @!P0 BREAK.RELIABLE B0 ;  /* 0x0000000000008942 */ /* 0x000fea0003800100 */
[----:B------:R-:W-:Y:S05]  /*2490*/  @!P0 BRA `(.L_x_15) ;  /* 0x0000002800e88947 */ /* 0x000fea0003800000 */
[----:B------:R-:W2:Y:S04]  /*24a0*/  LDL.128 R16, [R1+0xa0] ;  /* 0x0000a00001107983 */ /* 0x000ea80000100c00 */
[----:B0-----:R-:W3:Y:S04]  /*24b0*/  LDL.128 R4, [R1+0xb0] ;  /* 0x0000b00001047983 */ /* 0x001ee80000100c00 */
[----:B------:R-:W4:Y:S04]  /*24c0*/  LDL.128 R8, [R1+0xc0] ;  /* 0x0000c00001087983 */ /* 0x000f280000100c00 */
[----:B------:R-:W5:Y:S01]  /*24d0*/  LDL.128 R12, [R1+0xd0] ;  /* 0x0000d000010c7983 */ /* 0x000f620000100c00 */
[----:B------:R-:W-:Y:S01]  /*24e0*/  LOP3.LUT R25, R3, R2, R0, 0xe2, !PT ;  /* 0x0000000203197212 */ /* 0x000fe200078ee200 */
[----:B------:R-:W-:-:S03]  /*24f0*/  IMAD.IADD R27, R24, 0x1, R27 ;  /* 0x00000001181b7824 */ /* 0x000fc600078e021b */
[----:B--2---:R-:W-:-:S05]  /*2500*/  IADD3 R25, PT, PT, R16, R21, R25 ;  /* 0x0000001510197210 */ /* 0x004fca0007ffe019 */
        /* <DEDUP_REMOVED lines=15> */
[----:B---3--:R-:W-:-:S05]  /*2600*/  IADD3 R30, PT, PT, R30, R4, R25 ;  /* 0x000000041e1e7210 */ /* 0x008fca0007ffe019 */
        /* <DEDUP_REMOVED lines=15> */
[----:B----4-:R-:W-:-:S05]  /*2700*/  IADD3 R30, PT, PT, R30, R8, R25 ;  /* 0x000000081e1e7210 */ /* 0x010fca0007ffe019 */
        /* <DEDUP_REMOVED lines=222> */
[----:B------:R-:W-:Y:S01]  /*34f0*/  IADD3 R8, PT, PT, R8, R9, R6 ;  /* 0x0000000908087210 */ /* 0x000fe20007ffe006 */
[----:B------:R-:W-:Y:S01]  /*3500*/  IMAD.IADD R9, R2, 0x1, R7 ;  /* 0x0000000102097824 */ /* 0x000fe200078e0207 */
[----:B------:R-:W-:Y:S01]  /*3510*/  IADD3 R7, PT, PT, R24, 0x40, R1 ;  /* 0x0000004018077810 */ /* 0x000fe20007ffe001 */
[----:B------:R-:W-:Y:S02]  /*3520*/  IMAD.IADD R24, R23, 0x1, -R24 ;  /* 0x0000000117187824 */ /* 0x000fe400078e0a18 */
[----:B------:R-:W-:-:S05]  /*3530*/  VIADD R8, R8, 0xeb86d391 ;  /* 0xeb86d39108087836 */ /* 0x000fca0000000000 */
[----:B------:R-:W-:-:S07]  /*3540*/  LEA.HI R2, R8, R9, R8, 0x15 ;  /* 0x0000000908027211 */ /* 0x000fce00078fa808 */
.L_x_12:
[----:B------:R-:W-:Y:S05]  /*3550*/  BSYNC.RELIABLE B0 ;  /* 0x0000000000007941 */ /* 0x000fea0003800100 */
.L_x_11:
[----:B------:R-:W-:Y:S01]  /*3560*/  ISETP.GE.AND P0, PT, R24, 0x40, PT ;  /* 0x000000401800780c */ /* 0x000fe20003f06270 */
[----:B------:R-:W-:-:S12]  /*3570*/  BSSY.RECONVERGENT B2, `(.L_x_16) ;  /* 0x000019e000027945 */ /* 0x000fd80003800200 */
[----:B------:R-:W-:Y:S05]  /*3580*/  @!P0 BRA `(.L_x_17) ;  /* 0x0000001800708947 */ /* 0x000fea0003800000 */
[----:B------:R-:W-:Y:S01]  /*3590*/  LOP3.LUT P0, RZ, R27, 0x3, RZ, 0xc0, !PT ;  /* 0x000000031bff7812 */ /* 0x000fe2000780c0ff */
[----:B------:R-:W-:Y:S01]  /*35a0*/  BSSY.RECONVERGENT B3, `(.L_x_18) ;  /* 0x0000084000037945 */ /* 0x000fe20003800200 */
[----:B0-----:R-:W-:-:S11]  /*35b0*/  IMAD.MOV.U32 R5, RZ, RZ, R7 ;  /* 0x000000ffff057224 */ /* 0x001fd600078e0007 */
[----:B------:R-:W-:Y:S05]  /*35c0*/  @!P0 BRA `(.L_x_19) ;  /* 0x0000000800048947 */ /* 0x000fea0003800000 */
[----:B------:R-:W2:Y:S04]  /*35d0*/  LDL.U8 R4, [R7] ;  /* 0x0000000007047983 */ /* 0x000ea80000100000 */
[----:B--2---:R0:W-:Y:S04]  /*35e0*/  STL.U8 [R1], R4 ;  /* 0x0000000401007387 */ /* 0x0041e80000100000 */
[----:B------:R-:W2:Y:S04]  /*35f0*/  LDL.U8 R6, [R7+0x1] ;  /* 0x0000010007067983 */ /* 0x000ea80000100000 */
[----:B--2---:R1:W-:Y:S04]  /*3600*/  STL.U8 [R1+0x1], R6 ;  /* 0x0000010601007387 */ /* 0x0043e80000100000 */
[----:B------:R-:W2:Y:S04]  /*3610*/  LDL.U8 R8, [R7+0x2] ;  /* 0x0000020007087983 */ /* 0x000ea80000100000 */
[----:B--2---:R2:W-:Y:S04]  /*3620*/  STL.U8 [R1+0x2], R8 ;  /* 0x0000020801007387 */ /* 0x0045e80000100000 */
[----:B------:R-:W3:Y:S04]  /*3630*/  LDL.U8 R10, [R7+0x3] ;  /* 0x00000300070a7983 */ /* 0x000ee80000100000 */
[----:B---3--:R3:W-:Y:S04]  /*3640*/  STL.U8 [R1+0x3], R10 ;  /* 0x0000030a01007387 */ /* 0x0087e80000100000 */
[----:B------:R-:W4:Y:S04]  /*3650*/  LDL.U8 R12, [R7+0x4] ;  /* 0x00000400070c7983 */ /* 0x000f280000100000 */
[----:B----4-:R4:W-:Y:S04]  /*3660*/  STL.U8 [R1+0x4], R12 ;  /* 0x0000040c01007387 */ /* 0x0109e80000100000 */
[----:B------:R-:W5:Y:S04]  /*3670*/  LDL.U8 R14, [R7+0x5] ;  /* 0x00000500070e7983 */ /* 0x000f680000100000 */
[----:B-----5:R5:W-:Y:S04]  /*3680*/  STL.U8 [R1+0x5], R14 ;  /* 0x0000050e01007387 */ /* 0x020be80000100000 */
[----:B0-----:R-:W2:Y:S04]  /*3690*/  LDL.U8 R4, [R7+0x6] ;  /* 0x0000060007047983 */ /* 0x001ea80000100000 */
[----:B--2---:R0:W-:Y:S04]  /*36a0*/  STL.U8 [R1+0x6], R4 ;  /* 0x0000060401007387 */ /* 0x0041e80000100000 */
[----:B-1----:R-:W2:Y:S04]  /*36b0*/  LDL.U8 R6, [R7+0x7] ;  /* 0x0000070007067983 */ /* 0x002ea80000100000 */
[----:B--2---:R1:W-:Y:S04]  /*36c0*/  STL.U8 [R1+0x7], R6 ;  /* 0x0000070601007387 */ /* 0x0043e80000100000 */
[----:B------:R-:W2:Y:S04]  /*36d0*/  LDL.U8 R8, [R7+0x8] ;  /* 0x0000080007087983 */ /* 0x000ea80000100000 */
[----:B--2---:R2:W-:Y:S04]  /*36e0*/  STL.U8 [R1+0x8], R8 ;  /* 0x0000080801007387 */ /* 0x0045e80000100000 */
[----:B---3--:R-:W3:Y:S04]  /*36f0*/  LDL.U8 R10, [R7+0x9] ;  /* 0x00000900070a7983 */ /* 0x008ee80000100000 */
[----:B---3--:R3:W-:Y:S04]  /*3700*/  STL.U8 [R1+0x9], R10 ;  /* 0x0000090a01007387 */ /* 0x0087e80000100000 */
[----:B----4-:R-:W4:Y:S04]  /*3710*/  LDL.U8 R12, [R7+0xa] ;  /* 0x00000a00070c7983 */ /* 0x010f280000100000 */
[----:B----4-:R4:W-:Y:S04]  /*3720*/  STL.U8 [R1+0xa], R12 ;  /* 0x00000a0c01007387 */ /* 0x0109e80000100000 */
[----:B-----5:R-:W5:Y:S04]  /*3730*/  LDL.U8 R14, [R7+0xb] ;  /* 0x00000b00070e7983 */ /* 0x020f680000100000 */
        /* <DEDUP_REMOVED lines=86> */
[----:B--2---:R-:W-:Y:S04]  /*3ca0*/  STL.U8 [R1+0x36], R4 ;  /* 0x0000360401007387 */ /* 0x004fe80000100000 */
[----:B-1----:R-:W2:Y:S04]  /*3cb0*/  LDL.U8 R6, [R7+0x37] ;  /* 0x0000370007067983 */ /* 0x002ea80000100000 */
[----:B--2---:R0:W-:Y:S04]  /*3cc0*/  STL.U8 [R1+0x37], R6 ;  /* 0x0000370601007387 */ /* 0x0041e80000100000 */
[----:B------:R-:W2:Y:S04]  /*3cd0*/  LDL.U8 R8, [R7+0x38] ;  /* 0x0000380007087983 */ /* 0x000ea80000100000 */
[----:B--2---:R1:W-:Y:S04]  /*3ce0*/  STL.U8 [R1+0x38], R8 ;  /* 0x0000380801007387 */ /* 0x0043e80000100000 */
[----:B---3--:R-:W2:Y:S04]  /*3cf0*/  LDL.U8 R10, [R7+0x39] ;  /* 0x00003900070a7983 */ /* 0x008ea80000100000 */
[----:B--2---:R2:W-:Y:S04]  /*3d00*/  STL.U8 [R1+0x39], R10 ;  /* 0x0000390a01007387 */ /* 0x0045e80000100000 */
[----:B----4-:R-:W3:Y:S04]  /*3d10*/  LDL.U8 R12, [R7+0x3a] ;  /* 0x00003a00070c7983 */ /* 0x010ee80000100000 */
[----:B---3--:R2:W-:Y:S04]  /*3d20*/  STL.U8 [R1+0x3a], R12 ;  /* 0x00003a0c01007387 */ /* 0x0085e80000100000 */
[----:B-----5:R-:W3:Y:S04]  /*3d30*/  LDL.U8 R14, [R7+0x3b] ;  /* 0x00003b00070e7983 */ /* 0x020ee80000100000 */
[----:B---3--:R2:W-:Y:S04]  /*3d40*/  STL.U8 [R1+0x3b], R14 ;  /* 0x00003b0e01007387 */ /* 0x0085e80000100000 */
[----:B------:R-:W3:Y:S04]  /*3d50*/  LDL.U8 R16, [R7+0x3c] ;  /* 0x00003c0007107983 */ /* 0x000ee80000100000 */
[----:B---3--:R2:W-:Y:S04]  /*3d60*/  STL.U8 [R1+0x3c], R16 ;  /* 0x00003c1001007387 */ /* 0x0085e80000100000 */
[----:B0-----:R-:W3:Y:S04]  /*3d70*/  LDL.U8 R6, [R7+0x3d] ;  /* 0x00003d0007067983 */ /* 0x001ee80000100000 */
[----:B---3--:R2:W-:Y:S04]  /*3d80*/  STL.U8 [R1+0x3d], R6 ;  /* 0x00003d0601007387 */ /* 0x0085e80000100000 */
[----:B-1----:R-:W3:Y:S04]  /*3d90*/  LDL.U8 R8, [R7+0x3e] ;  /* 0x00003e0007087983 */ /* 0x002ee80000100000 */
[----:B---3--:R2:W-:Y:S04]  /*3da0*/  STL.U8 [R1+0x3e], R8 ;  /* 0x00003e0801007387 */ /* 0x0085e80000100000 */
[----:B------:R-:W3:Y:S01]  /*3db0*/  LDL.U8 R4, [R7+0x3f] ;  /* 0x00003f0007047983 */ /* 0x000ee20000100000 */
[----:B------:R-:W-:-:S03]  /*3dc0*/  IMAD.MOV.U32 R5, RZ, RZ, R1 ;  /* 0x000000ffff057224 */ /* 0x000fc600078e0001 */
[----:B---3--:R2:W-:Y:S04]  /*3dd0*/  STL.U8 [R1+0x3f], R4 ;  /* 0x00003f0401007387 */ /* 0x0085e80000100000 */
.L_x_19:
[----:B------:R-:W-:Y:S05]  /*3de0*/  BSYNC.RECONVERGENT B3 ;  /* 0x0000000000037941 */ /* 0x000fea0003800200 */
.L_x_18:
[----:B------:R-:W3:Y:S04]  /*3df0*/  LDL R24, [R5] ;  /* 0x0000000005187983 */ /* 0x000ee80000100800 */
[----:B------:R-:W4:Y:S04]  /*3e00*/  LDL R13, [R5+0x4] ;  /* 0x00000400050d7983 */ /* 0x000f280000100800 */
[----:B--2---:R-:W2:Y:S04]  /*3e10*/  LDL R4, [R5+0x8] ;  /* 0x0000080005047983 */ /* 0x004ea80000100800 */
[----:B------:R-:W5:Y:S04]  /*3e20*/  LDL R15, [R5+0xc] ;  /* 0x00000c00050f7983 */ /* 0x000f680000100800 */
        /* <DEDUP_REMOVED lines=11> */
[----:B------:R0:W5:Y:S01]  /*3ee0*/  LDL R25, [R5+0x3c] ;  /* 0x00003c0005197983 */ /* 0x0001620000100800 */
[----:B------:R-:W-:Y:S01]  /*3ef0*/  LOP3.LUT R26, R3, R2, R0, 0xe2, !PT ;  /* 0x00000002031a7212 */ /* 0x000fe200078ee200 */
[----:B------:R-:W-:-:S03]  /*3f00*/  VIADD R7, R7, 0x40 ;  /* 0x0000004007077836 */ /* 0x000fc60000000000 */
[----:B---3--:R-:W-:-:S05]  /*3f10*/  IADD3 R26, PT, PT, R24, R21, R26 ;  /* 0x00000015181a7210 */ /* 0x008fca0007ffe01a */
[----:B------:R-:W-:-:S05]  /*3f20*/  VIADD R27, R26, 0xd76aa478 ;  /* 0xd76aa4781a1b7836 */ /* 0x000fca0000000000 */
[----:B------:R-:W-:-:S04]  /*3f30*/  LEA.HI R26, R27, R2, R27, 0x7 ;  /* 0x000000021b1a7211 */ /* 0x000fc800078f381b */
[----:B------:R-:W-:-:S04]  /*3f40*/  LOP3.LUT R27, R3, R26, R2, 0xb8, !PT ;  /* 0x0000001a031b7212 */ /* 0x000fc800078eb802 */
[----:B----4-:R-:W-:-:S05]  /*3f50*/  IADD3 R27, PT, PT, R27, R0, R13 ;  /* 0x000000001b1b7210 */ /* 0x010fca0007ffe00d */
[----:B------:R-:W-:-:S05]  /*3f60*/  VIADD R27, R27, 0xe8c7b756 ;  /* 0xe8c7b7561b1b7836 */ /* 0x000fca0000000000 */
[----:B------:R-:W-:-:S04]  /*3f70*/  LEA.HI R27, R27, R26, R27, 0xc ;  /* 0x0000001a1b1b7211 */ /* 0x000fc800078f601b */
[----:B------:R-:W-:-:S04]  /*3f80*/  LOP3.LUT R28, R2, R27, R26, 0xb8, !PT ;  /* 0x0000001b021c7212 */ /* 0x000fc800078eb81a */
[----:B--2---:R-:W-:-:S05]  /*3f90*/  IADD3 R28, PT, PT, R28, R3, R4 ;  /* 0x000000031c1c7210 */ /* 0x004fca0007ffe004 */
[----:B------:R-:W-:-:S05]  /*3fa0*/  VIADD R28, R28, 0x242070db ;  /* 0x242070db1c1c7836 */ /* 0x000fca0000000000 */
[----:B------:R-:W-:-:S04]  /*3fb0*/  LEA.HI R28, R28, R27, R28, 0x11 ;  /* 0x0000001b1c1c7211 */ /* 0x000fc800078f881c */
[----:B0-----:R-:W-:-:S04]  /*3fc0*/  LOP3.LUT R5, R26, R28, R27, 0xb8, !PT ;  /* 0x0000001c1a057212 */ /* 0x001fc800078eb81b */
        /* <DEDUP_REMOVED lines=201> */
[----:B------:R-:W-:Y:S02]  /*4c60*/  VIADD R15, R24, 0x8f0ccc92 ;  /* 0x8f0ccc92180f7836 */ /* 0x000fe40000000000 */
[----:B------:R-:W-:-:S03]  /*4c70*/  IMAD.MOV.U32 R24, RZ, RZ, RZ ;  /* 0x000000ffff187224 */ /* 0x000fc600078e00ff */
        /* <DEDUP_REMOVED lines=40> */
[--C-:B------:R-:W-:Y:S02]  /*4f00*/  IMAD.IADD R9, R2, 0x1, R4.reuse ;  /* 0x0000000102097824 */ /* 0x100fe400078e0204 */
[----:B------:R-:W-:Y:S01]  /*4f10*/  IMAD.IADD R3, R3, 0x1, R4 ;  /* 0x0000000103037824 */ /* 0x000fe200078e0204 */
[----:B------:R-:W-:-:S05]  /*4f20*/  IADD3 R8, PT, PT, R8, R6, R11 ;  /* 0x0000000608087210 */ /* 0x000fca0007ffe00b */
[----:B------:R-:W-:-:S05]  /*4f30*/  VIADD R8, R8, 0xeb86d391 ;  /* 0xeb86d39108087836 */ /* 0x000fca0000000000 */
[----:B------:R-:W-:-:S07]  /*4f40*/  LEA.HI R2, R8, R9, R8, 0x15 ;  /* 0x0000000908027211 */ /* 0x000fce00078fa808 */
.L_x_17:
[----:B------:R-:W-:Y:S05]  /*4f50*/  BSYNC.RECONVERGENT B2 ;  /* 0x0000000000027941 */ /* 0x000fea0003800200 */
.L_x_16:
[----:B------:R-:W-:-:S13]  /*4f60*/  ISETP.NE.AND P0, PT, R24, RZ, PT ;  /* 0x000000ff1800720c */ /* 0x000fda0003f05270 */
[----:B------:R-:W-:Y:S05]  /*4f70*/  @!P0 BRA `(.L_x_15) ;  /* 0x0000000000308947 */ /* 0x000fea0003800000 */
[----:B0-----:R-:W-:Y:S01]  /*4f80*/  SHF.R.S32.HI R9, RZ, 0x1f, R24 ;  /* 0x0000001fff097819 */ /* 0x001fe20000011418 */
[----:B------:R-:W-:Y:S02]  /*4f90*/  IMAD.MOV.U32 R4, RZ, RZ, RZ ;  /* 0x000000ffff047224 */ /* 0x000fe400078e00ff */
[----:B------:R-:W-:-:S07]  /*4fa0*/  IMAD.MOV.U32 R8, RZ, RZ, RZ ;  /* 0x000000ffff087224 */ /* 0x000fce00078e00ff */
.L_x_20:
[----:B-1----:R-:W-:-:S06]  /*4fb0*/  IMAD.IADD R5, R7, 0x1, R4 ;  /* 0x0000000107057824 */ /* 0x002fcc00078e0204 */
[----:B------:R-:W2:Y:S01]  /*4fc0*/  LDL.U8 R5, [R5] ;  /* 0x0000000005057983 */ /* 0x000ea20000100000 */
[----:B------:R-:W-:Y:S01]  /*4fd0*/  IMAD.IADD R6, R1, 0x1, R4 ;  /* 0x0000000101067824 */ /* 0x000fe200078e0204 */
[----:B------:R-:W-:-:S05]  /*4fe0*/  IADD3 R4, P0, PT, R4, 0x1, RZ ;  /* 0x0000000104047810 */ /* 0x000fca0007f1e0ff */
[----:B------:R-:W-:Y:S01]  /*4ff0*/  IMAD.X R8, RZ, RZ, R8, P0 ;  /* 0x000000ffff087224 */ /* 0x000fe200000e0608 */
[----:B------:R-:W-:-:S04]  /*5000*/  ISETP.GE.U32.AND P0, PT, R4, R24, PT ;  /* 0x000000180400720c */ /* 0x000fc80003f06070 */
[----:B------:R-:W-:Y:S01]  /*5010*/  ISETP.GE.U32.AND.EX P0, PT, R8, R9, PT, P0 ;  /* 0x000000090800720c */ /* 0x000fe20003f06100 */
[----:B--2---:R1:W-:-:S12]  /*5020*/  STL.U8 [R6+0xa0], R5 ;  /* 0x0000a00506007387 */ /* 0x0043d80000100000 */
[----:B------:R-:W-:Y:S05]  /*5030*/  @!P0 BRA `(.L_x_20) ;  /* 0xfffffffc00dc8947 */ /* 0x000fea000383ffff */
.L_x_15:
[----:B------:R-:W-:Y:S05]  /*5040*/  BSYNC.RECONVERGENT B1 ;  /* 0x0000000000017941 */ /* 0x000fea0003800200 */
.L_x_10:
[----:B------:R-:W-:Y:S01]  /*5050*/  IMAD.IADD R22, R22, 0x1, R23 ;  /* 0x0000000116167824 */ /* 0x000fe200078e0217 */
[----:B------:R-:W-:Y:S04]  /*5060*/  BSSY.RECONVERGENT B2, `(.L_x_21) ;  /* 0x0000136000027945 */ /* 0x000fe80003800200 */
[----:B------:R-:W-:Y:S01]  /*5070*/  BSSY.RELIABLE B1, `(.L_x_22) ;  /* 0x0000128000017945 */ /* 0x000fe20003800100 */
[----:B------:R-:W-:Y:S01]  /*5080*/  IMAD.MOV.U32 R25, RZ, RZ, 0x8 ;  /* 0x00000008ff197424 */ /* 0x000fe200078e00ff */
[----:B------:R-:W-:Y:S01]  /*5090*/  LOP3.LUT P0, R22, R22, 0x3f, RZ, 0xc0, !PT ;  /* 0x0000003f16167812 */ /* 0x000fe2000780c0ff */
[----:B0-----:R-:W-:-:S12]  /*50a0*/  IMAD.U32 R9, RZ, RZ, UR7 ;  /* 0x00000007ff097e24 */ /* 0x001fd8000f8e00ff */
[----:B------:R-:W-:Y:S05]  /*50b0*/  @!P0 BRA `(.L_x_23) ;  /* 0x0000001000808947 */ /* 0x000fea0003800000 */
[C---:B------:R-:W-:Y:S01]  /*50c0*/  ISETP.GT.U32.AND P0, PT, R22.reuse, 0x38, PT ;  /* 0x000000381600780c */ /* 0x040fe20003f04070 */
[----:B------:R-:W-:Y:S01]  /*50d0*/  BSSY.RECONVERGENT B3, `(.L_x_24) ;  /* 0x000000d000037945 */ /* 0x000fe20003800200 */
[----:B------:R-:W-:Y:S01]  /*50e0*/  IADD3 R25, PT, PT, -R22, 0x40, RZ ;  /* 0x0000004016197810 */ /* 0x000fe20007ffe1ff */
[----:B------:R-:W-:Y:S02]  /*50f0*/  IMAD.MOV.U32 R4, RZ, RZ, RZ ;  /* 0x000000ffff047224 */ /* 0x000fe400078e00ff */
[----:B------:R-:W-:Y:S01]  /*5100*/  IMAD.MOV.U32 R7, RZ, RZ, RZ ;  /* 0x000000ffff077224 */ /* 0x000fe200078e00ff */
[----:B------:R-:W-:-:S07]  /*5110*/  SEL R25, R25, 0x8, P0 ;  /* 0x0000000819197807 */ /* 0x000fce0000000000 */
.L_x_25:
[----:B01----:R-:W-:-:S05]  /*5120*/  IMAD.IADD R6, R1, 0x1, R4 ;  /* 0x0000000101067824 */ /* 0x003fca00078e0204 */
[----:B------:R-:W2:Y:S01]  /*5130*/  LDL.U8 R5, [R6+0x80] ;  /* 0x0000800006057983 */ /* 0x000ea20000100000 */
[----:B------:R-:W-:-:S04]  /*5140*/  IADD3 R4, P0, P1, R4, -0x37, R22 ;  /* 0xffffffc904047810 */ /* 0x000fc8000791e016 */
[----:B------:R-:W-:Y:S02]  /*5150*/  IADD3.X R7, PT, PT, R7, -0x1, RZ, P0, P1 ;  /* 0xffffffff07077810 */ /* 0x000fe400007e24ff */
[----:B------:R-:W-:-:S04]  /*5160*/  ISETP.GE.U32.AND P0, PT, R4, R25, PT ;  /* 0x000000190400720c */ /* 0x000fc80003f06070 */
[----:B------:R-:W-:Y:S01]  /*5170*/  ISETP.GE.U32.AND.EX P0, PT, R7, RZ, PT, P0 ;  /* 0x000000ff0700720c */ /* 0x000fe20003f06100 */
[----:B--2---:R0:W-:-:S12]  /*5180*/  STL.U8 [R6+0xd8], R5 ;  /* 0x0000d80506007387 */ /* 0x0041d80000100000 */
[----:B------:R-:W-:Y:S05]  /*5190*/  @!P0 BRA `(.L_x_25) ;  /* 0xfffffffc00e08947 */ /* 0x000fea000383ffff */
[----:B------:R-:W-:Y:S05]  /*51a0*/  BSYNC.RECONVERGENT B3 ;  /* 0x0000000000037941 */ /* 0x000fea0003800200 */
.L_x_24:
        /* <DEDUP_REMOVED lines=8> */
[----:B------:R-:W-:-:S02]  /*5230*/  LOP3.LUT R22, R3, R2, R0, 0xe2, !PT ;  /* 0x0000000203167212 */ /* 0x000fc400078ee200 */
[----:B------:R-:W-:-:S13]  /*5240*/  ISETP.NE.AND P0, PT, R25, 0x8, PT ;  /* 0x000000081900780c */ /* 0x000fda0003f05270 */
[----:B------:R-:W-:Y:S05]  /*5250*/  @!P0 BREAK.RELIABLE B1 ;  /* 0x0000000000018942 */ /* 0x000fea0003800100 */
        /* <DEDUP_REMOVED lines=256> */
[----:B------:R-:W-:-:S04]  /*6260*/  IMAD.IADD R9, R2, 0x1, R7 ;  /* 0x0000000102097824 */ /* 0x000fc800078e0207 */
[----:B------:R-:W-:-:S05]  /*6270*/  VIADD R8, R8, 0xeb86d391 ;  /* 0xeb86d39108087836 */ /* 0x000fca0000000000 */
[----:B------:R-:W-:Y:S01]  /*6280*/  LEA.HI R2, R8, R9, R8, 0x15 ;  /* 0x0000000908027211 */ /* 0x000fe200078fa808 */
[----:B------:R-:W-:Y:S06]  /*6290*/  @!P0 BRA `(.L_x_26) ;  /* 0x0000000000488947 */ /* 0x000fec0003800000 */
[C---:B------:R-:W-:Y:S01]  /*62a0*/  VIADD R9, R25.reuse, UR7 ;  /* 0x0000000719097c36 */ /* 0x040fe20008000000 */
[----:B------:R-:W-:-:S07]  /*62b0*/  IADD3 R25, PT, PT, -R25, 0x8, RZ ;  /* 0x0000000819197810 */ /* 0x000fce0007ffe1ff */
.L_x_23:
[----:B------:R-:W-:-:S13]  /*62c0*/  ISETP.NE.AND P0, PT, R25, RZ, PT ;  /* 0x000000ff1900720c */ /* 0x000fda0003f05270 */
[----:B------:R-:W-:Y:S05]  /*62d0*/  @!P0 BREAK.RELIABLE B1 ;  /* 0x0000000000018942 */ /* 0x000fea0003800100 */
[----:B------:R-:W-:Y:S05]  /*62e0*/  @!P0 BRA `(.L_x_26) ;  /* 0x0000000000348947 */ /* 0x000fea0003800000 */
[----:B------:R-:W-:Y:S05]  /*62f0*/  BSYNC.RELIABLE B1 ;  /* 0x0000000000017941 */ /* 0x000fea0003800100 */
.L_x_22:
[----:B------:R-:W-:Y:S01]  /*6300*/  SHF.R.S32.HI R8, RZ, 0x1f, R25 ;  /* 0x0000001fff087819 */ /* 0x000fe20000011419 */
[----:B------:R-:W-:Y:S02]  /*6310*/  IMAD.MOV.U32 R4, RZ, RZ, RZ ;  /* 0x000000ffff047224 */ /* 0x000fe400078e00ff */
[----:B------:R-:W-:-:S07]  /*6320*/  IMAD.MOV.U32 R7, RZ, RZ, RZ ;  /* 0x000000ffff077224 */ /* 0x000fce00078e00ff */
.L_x_27:
[----:B-12---:R-:W-:-:S06]  /*6330*/  IMAD.IADD R5, R9, 0x1, R4 ;  /* 0x0000000109057824 */ /* 0x006fcc00078e0204 */
        /* <DEDUP_REMOVED lines=8> */
.L_x_26:
[----:B------:R-:W-:Y:S05]  /*63c0*/  BSYNC.RECONVERGENT B2 ;  /* 0x0000000000027941 */ /* 0x000fea0003800200 */
.L_x_21:
[----:B012---:R-:W0:Y:S02]  /*63d0*/  LDC.64 R4, c[0x0][0x380] ;  /* 0x0000e000ff047b82 */ /* 0x007e240000000a00 */
[----:B0-----:R-:W2:Y:S01]  /*63e0*/  LDG.E.U8 R7, desc[UR10][R4.64] ;  /* 0x0000000a04077981 */ /* 0x001ea2000c1e1100 */
[----:B------:R-:W-:Y:S01]  /*63f0*/  LOP3.LUT R6, R21, 0xff, RZ, 0xc0, !PT ;  /* 0x000000ff15067812 */ /* 0x000fe200078ec0ff */
[----:B------:R-:W-:Y:S03]  /*6400*/  BSSY.RECONVERGENT B2, `(.L_x_28) ;  /* 0x000004f000027945 */ /* 0x000fe60003800200 */
[----:B--2---:R-:W-:-:S13]  /*6410*/  ISETP.NE.AND P0, PT, R7, R6, PT ;  /* 0x000000060700720c */ /* 0x004fda0003f05270 */
[----:B------:R-:W-:Y:S05]  /*6420*/  @P0 BRA `(.L_x_29) ;  /* 0x0000000400300947 */ /* 0x000fea0003800000 */
[----:B------:R-:W2:Y:S01]  /*6430*/  LDG.E.U8 R7, desc[UR10][R4.64+0x1] ;  /* 0x0000010a04077981 */ /* 0x000ea2000c1e1100 */
[----:B------:R-:W-:-:S04]  /*6440*/  LOP3.LUT R6, R21, 0xffff, RZ, 0xc0, !PT ;  /* 0x0000ffff15067812 */ /* 0x000fc800078ec0ff */
[----:B------:R-:W-:-:S04]  /*6450*/  SHF.R.U32.HI R6, RZ, 0x8, R6 ;  /* 0x00000008ff067819 */ /* 0x000fc80000011606 */
[----:B------:R-:W-:-:S04]  /*6460*/  PRMT R6, R6, 0x9910, RZ ;  /* 0x0000991006067816 */ /* 0x000fc800000000ff */
[----:B--2---:R-:W-:-:S13]  /*6470*/  ISETP.NE.AND P0, PT, R7, R6, PT ;  /* 0x000000060700720c */ /* 0x004fda0003f05270 */
[----:B------:R-:W-:Y:S05]  /*6480*/  @P0 BRA `(.L_x_29) ;  /* 0x0000000400180947 */ /* 0x000fea0003800000 */
[----:B------:R-:W2:Y:S01]  /*6490*/  LDG.E.U8 R6, desc[UR10][R4.64+0x2] ;  /* 0x0000020a04067981 */ /* 0x000ea2000c1e1100 */
[----:B------:R-:W-:-:S04]  /*64a0*/  PRMT R7, R21, 0x7632, R7 ;  /* 0x0000763215077816 */ /* 0x000fc80000000007 */
[----:B------:R-:W-:-:S04]  /*64b0*/  LOP3.LUT R7, R7, 0xff, RZ, 0xc0, !PT ;  /* 0x000000ff07077812 */ /* 0x000fc800078ec0ff */
[----:B--2---:R-:W-:-:S13]  /*64c0*/  ISETP.NE.AND P0, PT, R6, R7, PT ;  /* 0x000000070600720c */ /* 0x004fda0003f05270 */
[----:B------:R-:W-:Y:S05]  /*64d0*/  @P0 BRA `(.L_x_29) ;  /* 0x0000000400040947 */ /* 0x000fea0003800000 */
[----:B------:R-:W2:Y:S01]  /*64e0*/  LDG.E.U8 R6, desc[UR10][R4.64+0x3] ;  /* 0x0000030a04067981 */ /* 0x000ea2000c1e1100 */
[----:B------:R-:W-:-:S04]  /*64f0*/  SHF.R.U32.HI R21, RZ, 0x18, R21 ;  /* 0x00000018ff157819 */ /* 0x000fc80000011615 */
[----:B------:R-:W-:-:S04]  /*6500*/  PRMT R7, R21, 0x9910, RZ ;  /* 0x0000991015077816 */ /* 0x000fc800000000ff */
[----:B--2---:R-:W-:-:S13]  /*6510*/  ISETP.NE.AND P0, PT, R6, R7, PT ;  /* 0x000000070600720c */ /* 0x004fda0003f05270 */
[----:B------:R-:W-:Y:S05]  /*6520*/  @P0 BRA `(.L_x_29) ;  /* 0x0000000000f00947 */ /* 0x000fea0003800000 */
[----:B------:R-:W2:Y:S01]  /*6530*/  LDG.E.U8 R6, desc[UR10][R4.64+0x4] ;  /* 0x0000040a04067981 */ /* 0x000ea2000c1e1100 */
[----:B------:R-:W-:-:S04]  /*6540*/  LOP3.LUT R7, R2, 0xff, RZ, 0xc0, !PT ;  /* 0x000000ff02077812 */ /* 0x000fc800078ec0ff */
        /* <DEDUP_REMOVED lines=57> */
[----:B------:R-:W-:Y:S05]  /*68e0*/  @!P0 BRA `(.L_x_30) ;  /* 0x0000000000188947 */ /* 0x000fea0003800000 */
.L_x_29:
[----:B------:R-:W-:Y:S05]  /*68f0*/  BSYNC.RECONVERGENT B2 ;  /* 0x0000000000027941 */ /* 0x000fea0003800200 */
.L_x_28:
[----:B------:R-:W0:Y:S01]  /*6900*/  LDCU UR5, c[0x0][0x390] ;  /* 0x00007200ff0577ac */ /* 0x000e220008000800 */
[----:B------:R-:W-:-:S05]  /*6910*/  VIADD R20, R20, UR4 ;  /* 0x0000000414147c36 */ /* 0x000fca0008000000 */
[----:B0-----:R-:W-:-:S13]  /*6920*/  ISETP.GE.AND P0, PT, R20, UR5, PT ;  /* 0x0000000514007c0c */ /* 0x001fda000bf06270 */
[----:B------:R-:W-:Y:S05]  /*6930*/  @!P0 BRA `(.L_x_31) ;  /* 0xffffff9800008947 */ /* 0x000fea000383ffff */
[----:B------:R-:W-:Y:S05]  /*6940*/  EXIT ;  /* 0x000000000000794d */ /* 0x000fea0003800000 */
.L_x_30:
[----:B------:R-:W0:Y:S02]  /*6950*/  LDC.64 R2, c[0x0][0x398] ;  /* 0x0000e600ff027b82 */ /* 0x000e240000000a00 */
[----:B0-----:R-:W-:Y:S01]  /*6960*/  STG.E desc[UR10][R2.64], R20 ;  /* 0x0000001402007986 */ /* 0x001fe2000c10190a */
[----:B------:R-:W-:Y:S05]  /*6970*/  EXIT ;  /* 0x000000000000794d */ /* 0x000fea0003800000 */
.L_x_32:
[----:B------:R-:W-:-:S00]  /*6980*/  BRA `(.L_x_32) ;  /* 0xfffffffc00fc7947 */ /* 0x000fc0000383ffff */
[----:B------:R-:W-:-:S00]  /*6990*/  NOP ;  /* 0x0000000000007918 */ /* 0x000fc00000000000 */
        /* <DEDUP_REMOVED lines=14> */
.L_x_33:


//--------------------- .nv.shared.reserved.0     --------------------------
	.section	.nv.shared.reserved.0,"aw",@nobits
	.weak		__nv_reservedSMEM_offset_0_alias
	.size		__nv_reservedSMEM_offset_0_alias, 0, 64
	.other		__nv_reservedSMEM_offset_0_alias,@"STO_CUDA_RESERVED_SHARED STV_DEFAULT"
__nv_reservedSMEM_offset_0_alias:
	.zero		0
	.zero		64


//--------------------- .nv.constant0._Z9cudaCrackPhP4WordiPi --------------------------
	.section	.nv.constant0._Z9cudaCrackPhP4WordiPi,"a",@progbits
	.sectionflags	@""
	.align	4
.nv.constant0._Z9cudaCrackPhP4WordiPi:
	.zero		928


//--------------------- SYMBOLS --------------------------

	.type		.nv.reservedSmem.offset0,@object
	.size		.nv.reservedSmem.offset0,0x4
